// auto-generated by cutlass_sweep.gemm — config: {"arch": "sm_90", "cluster_m": 1, "cluster_n": 1, "dtype": "e4m3", "stages": 5, "tile_k": 128, "tile_m": 64, "tile_n": 256}
#include "cutlass/cutlass.h"
#include "cutlass/gemm/collective/collective_builder.hpp"
#include "cutlass/gemm/device/gemm_universal_adapter.h"
#include "cutlass/gemm/kernel/gemm_universal.hpp"
#include "cutlass/epilogue/collective/collective_builder.hpp"

using ElemA = cutlass::float_e4m3_t;
using ElemB = cutlass::float_e4m3_t;
using ElemCD = cutlass::float_e4m3_t;
using Acc  = float;
using TileShape    = cute::Shape<cute::_64, cute::_256, cute::_128>;
using ClusterShape = cute::Shape<cute::_1, cute::_1, cute::_1>;

using CollectiveEpilogue = typename cutlass::epilogue::collective::CollectiveBuilder<
    cutlass::arch::Sm90, cutlass::arch::OpClassTensorOp,
    TileShape, ClusterShape,
    cutlass::epilogue::collective::EpilogueTileAuto,
    Acc, Acc,
    ElemCD, cutlass::layout::RowMajor, 128 / cutlass::sizeof_bits<ElemCD>::value,
    ElemCD, cutlass::layout::RowMajor, 128 / cutlass::sizeof_bits<ElemCD>::value,
    cutlass::epilogue::collective::EpilogueScheduleAuto
  >::CollectiveOp;

using CollectiveMainloop = typename cutlass::gemm::collective::CollectiveBuilder<
    cutlass::arch::Sm90, cutlass::arch::OpClassTensorOp,
    ElemA, cutlass::layout::RowMajor, 128 / cutlass::sizeof_bits<ElemA>::value,
    ElemB, cutlass::layout::ColumnMajor, 128 / cutlass::sizeof_bits<ElemB>::value,
    Acc,
    TileShape, ClusterShape,
    cutlass::gemm::collective::StageCount<5>,
    cutlass::gemm::collective::KernelScheduleAuto
  >::CollectiveOp;

using GemmKernel = cutlass::gemm::kernel::GemmUniversal<
    cute::Shape<int,int,int,int>,
    CollectiveMainloop,
    CollectiveEpilogue
>;
using Gemm = cutlass::gemm::device::GemmUniversalAdapter<GemmKernel>;

// Force the device kernel symbol into the cubin without needing a host main.
auto* _anchor = &cutlass::device_kernel<GemmKernel>;


// ===== COMPILED SASS (sm_90a) =====

	.target	sm_90a

	.elftype	@"ET_EXEC"


//--------------------- .note.nv.tkinfo           --------------------------
	.section	.note.nv.tkinfo,"",@"SHT_NOTE"
	.sectionflags	@"SHF_NOTE_NV_TKINFO"
	.tkinfo
        /*0018*/ 	.word	0x00000002
        /*0030*/ 	.string	""
        /*0030*/ 	.string	"ptxas"
        /*0030*/ 	.string	"Cuda compilation tools, release 13.0, V13.0.88"
        /*0030*/ 	.string	"Build cuda_13.0.r13.0/compiler.36424714_0"
        /*0030*/ 	.string	"-arch sm_90a -m 64 "



//--------------------- .note.nv.cuinfo           --------------------------
	.section	.note.nv.cuinfo,"",@"SHT_NOTE"
	.sectionflags	@"SHF_NOTE_NV_CUINFO"
        /*0018*/ 	.short	0x0002
        /*001a*/ 	.short	0x005a
        /*001c*/ 	.short	0x0082
	.zero		2


//--------------------- .nv.info                  --------------------------
	.section	.nv.info,"",@"SHT_CUDA_INFO"
	.align	4


	//----- nvinfo : EIATTR_REGCOUNT
	.align		4
        /*0000*/ 	.byte	0x04, 0x2f
        /*0002*/ 	.short	(.L_12 - .L_11)
	.align		4
.L_11:
        /*0004*/ 	.word	index@(_ZN7cutlass13device_kernelINS_4gemm6kernel13GemmUniversalIN4cute5tupleIJiiiiEEENS1_10collective13CollectiveMmaINS1_37MainloopSm90TmaGmmaWarpSpecializedFP8ILi5ENS5_IJNS4_1CILi1EEESB_SB_EEENS1_32KernelTmaWarpSpecializedPingpongEEENS5_IJNSA_ILi64EEENSA_ILi256EEENSA_ILi128EEEEEENS_12float_e4m3_tENS5_IJlSB_lEEESJ_SK_NS4_8TiledMMAINS4_8MMA_AtomIJNS4_4SM904GMMA31MMA_64x256x32_F32E4M3E4M3_SS_TNILNSO_7ScaleInE1ELSQ_1EEEEEENS4_6LayoutISC_NS5_IJNSA_ILi0EEESU_SU_EEEEENS5_IJNS4_10UnderscoreESX_SX_EEEEENS4_13SM90_TMA_LOADENS4_14ComposedLayoutINS4_7SwizzleILi3ELi4ELi3EEENS4_18smem_ptr_flag_bitsILi8EEENST_INS5_IJNSA_ILi8EEESH_EEENS5_IJSH_SB_EEEEEEEvNS4_8identityES10_S1A_vS1B_EENS_8epilogue10collective6detail29Sm90TmaWarpSpecializedAdapterINS1E_15DefaultEpilogueISJ_SK_SK_NS1D_6thread17LinearCombinationISJ_Li1EffLNS1I_9ScaleType4KindE0ELNS_15FloatRoundStyleE2ESJ_EENS1_15EpilogueDefaultEEEEEvvEEEEvNT_6ParamsE)
        /*0008*/ 	.word	0x000000a8


	//----- nvinfo : EIATTR_FRAME_SIZE
	.align		4
.L_12:
        /*000c*/ 	.byte	0x04, 0x11
        /*000e*/ 	.short	(.L_14 - .L_13)
	.align		4
.L_13:
        /*0010*/ 	.word	index@(_ZN7cutlass13device_kernelINS_4gemm6kernel13GemmUniversalIN4cute5tupleIJiiiiEEENS1_10collective13CollectiveMmaINS1_37MainloopSm90TmaGmmaWarpSpecializedFP8ILi5ENS5_IJNS4_1CILi1EEESB_SB_EEENS1_32KernelTmaWarpSpecializedPingpongEEENS5_IJNSA_ILi64EEENSA_ILi256EEENSA_ILi128EEEEEENS_12float_e4m3_tENS5_IJlSB_lEEESJ_SK_NS4_8TiledMMAINS4_8MMA_AtomIJNS4_4SM904GMMA31MMA_64x256x32_F32E4M3E4M3_SS_TNILNSO_7ScaleInE1ELSQ_1EEEEEENS4_6LayoutISC_NS5_IJNSA_ILi0EEESU_SU_EEEEENS5_IJNS4_10UnderscoreESX_SX_EEEEENS4_13SM90_TMA_LOADENS4_14ComposedLayoutINS4_7SwizzleILi3ELi4ELi3EEENS4_18smem_ptr_flag_bitsILi8EEENST_INS5_IJNSA_ILi8EEESH_EEENS5_IJSH_SB_EEEEEEEvNS4_8identityES10_S1A_vS1B_EENS_8epilogue10collective6detail29Sm90TmaWarpSpecializedAdapterINS1E_15DefaultEpilogueISJ_SK_SK_NS1D_6thread17LinearCombinationISJ_Li1EffLNS1I_9ScaleType4KindE0ELNS_15FloatRoundStyleE2ESJ_EENS1_15EpilogueDefaultEEEEEvvEEEEvNT_6ParamsE)
        /*0014*/ 	.word	0x00000108


	//----- nvinfo : EIATTR_MIN_STACK_SIZE
	.align		4
.L_14:
        /*0018*/ 	.byte	0x04, 0x12
        /*001a*/ 	.short	(.L_16 - .L_15)
	.align		4
.L_15:
        /*001c*/ 	.word	index@(_ZN7cutlass13device_kernelINS_4gemm6kernel13GemmUniversalIN4cute5tupleIJiiiiEEENS1_10collective13CollectiveMmaINS1_37MainloopSm90TmaGmmaWarpSpecializedFP8ILi5ENS5_IJNS4_1CILi1EEESB_SB_EEENS1_32KernelTmaWarpSpecializedPingpongEEENS5_IJNSA_ILi64EEENSA_ILi256EEENSA_ILi128EEEEEENS_12float_e4m3_tENS5_IJlSB_lEEESJ_SK_NS4_8TiledMMAINS4_8MMA_AtomIJNS4_4SM904GMMA31MMA_64x256x32_F32E4M3E4M3_SS_TNILNSO_7ScaleInE1ELSQ_1EEEEEENS4_6LayoutISC_NS5_IJNSA_ILi0EEESU_SU_EEEEENS5_IJNS4_10UnderscoreESX_SX_EEEEENS4_13SM90_TMA_LOADENS4_14ComposedLayoutINS4_7SwizzleILi3ELi4ELi3EEENS4_18smem_ptr_flag_bitsILi8EEENST_INS5_IJNSA_ILi8EEESH_EEENS5_IJSH_SB_EEEEEEEvNS4_8identityES10_S1A_vS1B_EENS_8epilogue10collective6detail29Sm90TmaWarpSpecializedAdapterINS1E_15DefaultEpilogueISJ_SK_SK_NS1D_6thread17LinearCombinationISJ_Li1EffLNS1I_9ScaleType4KindE0ELNS_15FloatRoundStyleE2ESJ_EENS1_15EpilogueDefaultEEEEEvvEEEEvNT_6ParamsE)
        /*0020*/ 	.word	0x00000108
.L_16:


//--------------------- .nv.compat                --------------------------
	.section	.nv.compat,"",@"SHT_CUDA_COMPAT_INFO"
	.align	4
        /*0000*/ 	.byte	0x02, 0x09, 0x01, 0x00, 0x02, 0x02, 0x04, 0x00, 0x02, 0x05, 0x05, 0x00, 0x03, 0x07, 0x01, 0x01
        /*0010*/ 	.byte	0x02, 0x03, 0x01, 0x00, 0x02, 0x06, 0x01, 0x00, 0x04, 0x0b, 0x08, 0x00, 0x00, 0x00, 0x00, 0x00
        /*0020*/ 	.byte	0x00, 0x00, 0x00, 0x00


//--------------------- .nv.info._ZN7cutlass13device_kernelINS_4gemm6kernel13GemmUniversalIN4cute5tupleIJiiiiEEENS1_10collective13CollectiveMmaINS1_37MainloopSm90TmaGmmaWarpSpecializedFP8ILi5ENS5_IJNS4_1CILi1EEESB_SB_EEENS1_32KernelTmaWarpSpecializedPingpongEEENS5_IJNSA_ILi64EEENSA_ILi256EEENSA_ILi128EEEEEENS_12float_e4m3_tENS5_IJlSB_lEEESJ_SK_NS4_8TiledMMAINS4_8MMA_AtomIJNS4_4SM904GMMA31MMA_64x256x32_F32E4M3E4M3_SS_TNILNSO_7ScaleInE1ELSQ_1EEEEEENS4_6LayoutISC_NS5_IJNSA_ILi0EEESU_SU_EEEEENS5_IJNS4_10UnderscoreESX_SX_EEEEENS4_13SM90_TMA_LOADENS4_14ComposedLayoutINS4_7SwizzleILi3ELi4ELi3EEENS4_18smem_ptr_flag_bitsILi8EEENST_INS5_IJNSA_ILi8EEESH_EEENS5_IJSH_SB_EEEEEEEvNS4_8identityES10_S1A_vS1B_EENS_8epilogue10collective6detail29Sm90TmaWarpSpecializedAdapterINS1E_15DefaultEpilogueISJ_SK_SK_NS1D_6thread17LinearCombinationISJ_Li1EffLNS1I_9ScaleType4KindE0ELNS_15FloatRoundStyleE2ESJ_EENS1_15EpilogueDefaultEEEEEvvEEEEvNT_6ParamsE --------------------------
	.section	.nv.info._ZN7cutlass13device_kernelINS_4gemm6kernel13GemmUniversalIN4cute5tupleIJiiiiEEENS1_10collective13CollectiveMmaINS1_37MainloopSm90TmaGmmaWarpSpecializedFP8ILi5ENS5_IJNS4_1CILi1EEESB_SB_EEENS1_32KernelTmaWarpSpecializedPingpongEEENS5_IJNSA_ILi64EEENSA_ILi256EEENSA_ILi128EEEEEENS_12float_e4m3_tENS5_IJlSB_lEEESJ_SK_NS4_8TiledMMAINS4_8MMA_AtomIJNS4_4SM904GMMA31MMA_64x256x32_F32E4M3E4M3_SS_TNILNSO_7ScaleInE1ELSQ_1EEEEEENS4_6LayoutISC_NS5_IJNSA_ILi0EEESU_SU_EEEEENS5_IJNS4_10UnderscoreESX_SX_EEEEENS4_13SM90_TMA_LOADENS4_14ComposedLayoutINS4_7SwizzleILi3ELi4ELi3EEENS4_18smem_ptr_flag_bitsILi8EEENST_INS5_IJNSA_ILi8EEESH_EEENS5_IJSH_SB_EEEEEEEvNS4_8identityES10_S1A_vS1B_EENS_8epilogue10collective6detail29Sm90TmaWarpSpecializedAdapterINS1E_15DefaultEpilogueISJ_SK_SK_NS1D_6thread17LinearCombinationISJ_Li1EffLNS1I_9ScaleType4KindE0ELNS_15FloatRoundStyleE2ESJ_EENS1_15EpilogueDefaultEEEEEvvEEEEvNT_6ParamsE,"",@"SHT_CUDA_INFO"
	.sectionflags	@""
	.align	4


	//----- nvinfo : EIATTR_CUDA_API_VERSION
	.align		4
        /*0000*/ 	.byte	0x04, 0x37
        /*0002*/ 	.short	(.L_18 - .L_17)
.L_17:
        /*0004*/ 	.word	0x00000082


	//----- nvinfo : EIATTR_KPARAM_INFO
	.align		4
.L_18:
        /*0008*/ 	.byte	0x04, 0x17
        /*000a*/ 	.short	(.L_20 - .L_19)
.L_19:
        /*000c*/ 	.word	0x00000000
        /*0010*/ 	.short	0x0000
        /*0012*/ 	.short	0x0070
        /*0014*/ 	.byte	0x00, 0xf0, 0x01, 0x10


	//----- nvinfo : EIATTR_SPARSE_MMA_MASK
	.align		4
.L_20:
        /*0018*/ 	.byte	0x03, 0x50
        /*001a*/ 	.short	0x0000


	//----- nvinfo : EIATTR_MAXREG_COUNT
	.align		4
        /*001c*/ 	.byte	0x03, 0x1b
        /*001e*/ 	.short	0x00a8


	//----- nvinfo : EIATTR_NUM_BARRIERS
	.align		4
        /*0020*/ 	.byte	0x02, 0x4c
        /*0022*/ 	.byte	0x01
	.zero		1


	//----- nvinfo : EIATTR_ANNOTATIONS
	.align		4
        /*0024*/ 	.byte	0x04, 0x55
        /*0026*/ 	.short	(.L_22 - .L_21)


	//   ....[0]....
.L_21:
        /*0028*/ 	.word	0x00000001
        /*002c*/ 	.byte	0x70, 0x0b, 0x00, 0x00, 0x01, 0x00, 0x00, 0x00, 0xa0, 0x0b, 0x00, 0x00, 0x01, 0x00, 0x00, 0x00
        /* <DEDUP_REMOVED lines=203> */
        /*0cec*/ 	.byte	0x10, 0x01, 0x01, 0x00


	//----- nvinfo : EIATTR_MERCURY_ISA_VERSION
	.align		4
.L_22:
        /*0cf0*/ 	.byte	0x03, 0x5f
        /*0cf2*/ 	.short	0x0101


	//----- nvinfo : EIATTR_INT_WARP_WIDE_INSTR_OFFSETS
	.align		4
        /*0cf4*/ 	.byte	0x04, 0x31
        /*0cf6*/ 	.short	(.L_24 - .L_23)


	//   ....[0]....
.L_23:
        /*0cf8*/ 	.word	0x000004d0


	//   ....[1]....
        /*0cfc*/ 	.word	0x000004e0


	//   ....[2]....
        /*0d00*/ 	.word	0x00000550


	//   ....[3]....
        /*0d04*/ 	.word	0x00000560


	//   ....[4]....
        /*0d08*/ 	.word	0x00000570


	//   ....[5]....
        /*0d0c*/ 	.word	0x00000590


	//   ....[6]....
        /*0d10*/ 	.word	0x000005f0


	//   ....[7]....
        /*0d14*/ 	.word	0x00000610


	//----- nvinfo : EIATTR_COOP_GROUP_MASK_REGIDS
	.align		4
.L_24:
        /*0d18*/ 	.byte	0x04, 0x29
        /*0d1a*/ 	.short	(.L_26 - .L_25)


	//   ....[0]....
.L_25:
        /*0d1c*/ 	.word	0xffffffff


	//   ....[1]....
        /*0d20*/ 	.word	0xffffffff


	//   ....[2]....
        /*0d24*/ 	.word	0xffffffff


	//   ....[3]....
        /*0d28*/ 	.word	0xffffffff


	//   ....[4]....
        /*0d2c*/ 	.word	0xffffffff


	//   ....[5]....
        /*0d30*/ 	.word	0xffffffff


	//----- nvinfo : EIATTR_COOP_GROUP_INSTR_OFFSETS
	.align		4
.L_26:
        /*0d34*/ 	.byte	0x04, 0x28
        /*0d36*/ 	.short	(.L_28 - .L_27)


	//   ....[0]....
.L_27:
        /*0d38*/ 	.word	0x00000060


	//   ....[1]....
        /*0d3c*/ 	.word	0x00000090


	//   ....[2]....
        /*0d40*/ 	.word	0x00000190


	//   ....[3]....
        /*0d44*/ 	.word	0x000003c0


	//   ....[4]....
        /*0d48*/ 	.word	0x00000400


	//   ....[5]....
        /*0d4c*/ 	.word	0x00000440


	//----- nvinfo : EIATTR_REG_RECONFIG
	.align		4
.L_28:
        /*0d50*/ 	.byte	0x01, 0x54
	.zero		2


	//----- nvinfo : EIATTR_MBARRIER_INSTR_OFFSETS
	.align		4
        /*0d54*/ 	.byte	0x04, 0x39
        /*0d56*/ 	.short	(.L_30 - .L_29)


	//   ....[0]....
.L_29:
        /*0d58*/ 	.word	0x00000310
        /*0d5c*/ 	.word	0x000000ff
        /*0d60*/ 	.word	0x00000000
        /*0d64*/ 	.short	0x0100
        /*0d66*/ 	.byte	0x07
	.zero		1


	//   ....[1]....
        /*0d68*/ 	.word	0x00000320
        /*0d6c*/ 	.word	0x000000ff
        /*0d70*/ 	.word	0x00000028
        /*0d74*/ 	.short	0x0100
        /*0d76*/ 	.byte	0x07
	.zero		1


	//   ....[2]....
        /*0d78*/ 	.word	0x00000330
        /*0d7c*/ 	.word	0x000000ff
        /*0d80*/ 	.word	0x00000008
        /*0d84*/ 	.short	0x0100
        /*0d86*/ 	.byte	0x07
	.zero		1


	//   ....[3]....
        /*0d88*/ 	.word	0x00000340
        /*0d8c*/ 	.word	0x000000ff
        /*0d90*/ 	.word	0x00000030
        /*0d94*/ 	.short	0x0100
        /*0d96*/ 	.byte	0x07
	.zero		1


	//   ....[4]....
        /*0d98*/ 	.word	0x00000350
        /*0d9c*/ 	.word	0x000000ff
        /*0da0*/ 	.word	0x00000010
        /*0da4*/ 	.short	0x0100
        /*0da6*/ 	.byte	0x07
	.zero		1


	//   ....[5]....
        /*0da8*/ 	.word	0x00000360
        /*0dac*/ 	.word	0x000000ff
        /*0db0*/ 	.word	0x00000038
        /*0db4*/ 	.short	0x0100
        /*0db6*/ 	.byte	0x07
	.zero		1


	//   ....[6]....
        /*0db8*/ 	.word	0x00000370
        /*0dbc*/ 	.word	0x000000ff
        /*0dc0*/ 	.word	0x00000018
        /*0dc4*/ 	.short	0x0100
        /*0dc6*/ 	.byte	0x07
	.zero		1


	//   ....[7]....
        /*0dc8*/ 	.word	0x00000380
        /*0dcc*/ 	.word	0x000000ff
        /*0dd0*/ 	.word	0x00000040
        /*0dd4*/ 	.short	0x0100
        /*0dd6*/ 	.byte	0x07
	.zero		1


	//   ....[8]....
        /*0dd8*/ 	.word	0x00000390
        /*0ddc*/ 	.word	0x000000ff
        /*0de0*/ 	.word	0x00000020
        /*0de4*/ 	.short	0x0100
        /*0de6*/ 	.byte	0x07
	.zero		1


	//   ....[9]....
        /*0de8*/ 	.word	0x000003a0
        /*0dec*/ 	.word	0x000000ff
        /*0df0*/ 	.word	0x00000048
        /*0df4*/ 	.short	0x0100
        /*0df6*/ 	.byte	0x07
	.zero		1


	//   ....[10]....
        /*0df8*/ 	.word	0x00000630
        /*0dfc*/ 	.word	0x000000ff
        /*0e00*/ 	.word	0x00000080
        /*0e04*/ 	.short	0x0100
        /*0e06*/ 	.byte	0x07
	.zero		1


	//   ....[11]....
        /*0e08*/ 	.word	0x00000640
        /*0e0c*/ 	.word	0x000000ff
        /*0e10*/ 	.word	0x00000088
        /*0e14*/ 	.short	0x0100
        /*0e16*/ 	.byte	0x07
	.zero		1


	//   ....[12]....
        /*0e18*/ 	.word	0x00000680
        /*0e1c*/ 	.word	0x000000ff
        /*0e20*/ 	.word	0x00000060
        /*0e24*/ 	.short	0x0100
        /*0e26*/ 	.byte	0x0a
	.zero		1


	//   ....[13]....
        /*0e28*/ 	.word	0x000006a0
        /*0e2c*/ 	.word	0x000000ff
        /*0e30*/ 	.word	0x00000068
        /*0e34*/ 	.short	0x0100
        /*0e36*/ 	.byte	0x0a
	.zero		1


	//   ....[14]....
        /*0e38*/ 	.word	0x000006b0
        /*0e3c*/ 	.word	0x000000ff
        /*0e40*/ 	.word	0x00000070
        /*0e44*/ 	.short	0x0100
        /*0e46*/ 	.byte	0x0a
	.zero		1


	//   ....[15]....
        /*0e48*/ 	.word	0x000006c0
        /*0e4c*/ 	.word	0x000000ff
        /*0e50*/ 	.word	0x00000078
        /*0e54*/ 	.short	0x0100
        /*0e56*/ 	.byte	0x0a
	.zero		1


	//   ....[16]....
        /*0e58*/ 	.word	0x000015d0
        /*0e5c*/ 	.word	0x000000ff
        /*0e60*/ 	.word	0xfffffff8
        /*0e64*/ 	.short	0x010a
        /*0e66*/ 	.byte	0x12
	.zero		1


	//   ....[17]....
        /*0e68*/ 	.word	0x00001fa0
        /*0e6c*/ 	.word	0x000000ff
        /*0e70*/ 	.word	0x00000000
        /*0e74*/ 	.short	0x010a
        /*0e76*/ 	.byte	0x06
	.zero		1


	//   ....[18]....
        /*0e78*/ 	.word	0x00001fe0
        /*0e7c*/ 	.word	0x000000ff
        /*0e80*/ 	.word	0x00000000
        /*0e84*/ 	.short	0x010a
        /*0e86*/ 	.byte	0x06
	.zero		1


	//   ....[19]....
        /*0e88*/ 	.word	0x00003280
        /*0e8c*/ 	.word	0x000000ff
        /*0e90*/ 	.word	0x00000000
        /*0e94*/ 	.short	0x010a
        /*0e96*/ 	.byte	0x09
	.zero		1


	//   ....[20]....
        /*0e98*/ 	.word	0x000032c0
        /*0e9c*/ 	.word	0x000000ff
        /*0ea0*/ 	.word	0x00000000
        /*0ea4*/ 	.short	0x010a
        /*0ea6*/ 	.byte	0x09
	.zero		1


	//   ....[21]....
        /*0ea8*/ 	.word	0x000043c0
        /*0eac*/ 	.word	0x000000ff
        /*0eb0*/ 	.word	0x00000000
        /*0eb4*/ 	.short	0x0101
        /*0eb6*/ 	.byte	0x08
	.zero		1


	//   ....[22]....
        /*0eb8*/ 	.word	0x00005430
        /*0ebc*/ 	.word	0x000000e5
        /*0ec0*/ 	.word	0x00000000
        /*0ec4*/ 	.short	0x0101
        /*0ec6*/ 	.byte	0x1c
	.zero		1


	//   ....[23]....
        /*0ec8*/ 	.word	0x00005550
        /*0ecc*/ 	.word	0x000000ff
        /*0ed0*/ 	.word	0x00000000
        /*0ed4*/ 	.short	0x0101
        /*0ed6*/ 	.byte	0x08
	.zero		1


	//   ....[24]....
        /*0ed8*/ 	.word	0x00005600
        /*0edc*/ 	.word	0x000000ff
        /*0ee0*/ 	.word	0x00000008
        /*0ee4*/ 	.short	0x010a
        /*0ee6*/ 	.byte	0x12
	.zero		1


	//   ....[25]....
        /*0ee8*/ 	.word	0x0000e7d0
        /*0eec*/ 	.word	0x00000003
        /*0ef0*/ 	.word	0x00000000
        /*0ef4*/ 	.short	0x0101
        /*0ef6*/ 	.byte	0x1c
	.zero		1


	//   ....[26]....
        /*0ef8*/ 	.word	0x0000f1d0
        /*0efc*/ 	.word	0x0000000b
        /*0f00*/ 	.word	0x00000028
        /*0f04*/ 	.short	0x010a
        /*0f06*/ 	.byte	0x3f
	.zero		1


	//   ....[27]....
        /*0f08*/ 	.word	0x0000f580
        /*0f0c*/ 	.word	0x00000004
        /*0f10*/ 	.word	0x00000088
        /*0f14*/ 	.short	0x0101
        /*0f16*/ 	.byte	0x3f
	.zero		1


	//   ....[28]....
        /*0f18*/ 	.word	0x0000fd70
        /*0f1c*/ 	.word	0x00000007
        /*0f20*/ 	.word	0x00000000
        /*0f24*/ 	.short	0x010a
        /*0f26*/ 	.byte	0x3f
	.zero		1


	//   ....[29]....
        /*0f28*/ 	.word	0x0000fdf0
        /*0f2c*/ 	.word	0x00000009
        /*0f30*/ 	.word	0x00000000
        /*0f34*/ 	.short	0x010a
        /*0f36*/ 	.byte	0x3f
	.zero		1


	//   ....[30]....
        /*0f38*/ 	.word	0x0000fe80
        /*0f3c*/ 	.word	0x00000006
        /*0f40*/ 	.word	0x00000000
        /*0f44*/ 	.short	0x010a
        /*0f46*/ 	.byte	0x3f
	.zero		1


	//   ....[31]....
        /*0f48*/ 	.word	0x0000ff10
        /*0f4c*/ 	.word	0x00000009
        /*0f50*/ 	.word	0x00000000
        /*0f54*/ 	.short	0x010a
        /*0f56*/ 	.byte	0x3f
	.zero		1


	//   ....[32]....
        /*0f58*/ 	.word	0x0000ffa0
        /*0f5c*/ 	.word	0x00000003
        /*0f60*/ 	.word	0x00000000
        /*0f64*/ 	.short	0x010a
        /*0f66*/ 	.byte	0x3f
	.zero		1


	//   ....[33]....
        /*0f68*/ 	.word	0x00010010
        /*0f6c*/ 	.word	0x00000003
        /*0f70*/ 	.word	0xfffffff8
        /*0f74*/ 	.short	0x010a
        /*0f76*/ 	.byte	0x3f
	.zero		1


	//   ....[34]....
        /*0f78*/ 	.word	0x00010070
        /*0f7c*/ 	.word	0x00000003
        /*0f80*/ 	.word	0x00000000
        /*0f84*/ 	.short	0x010a
        /*0f86*/ 	.byte	0x3f
	.zero		1


	//   ....[35]....
        /*0f88*/ 	.word	0x000100e0
        /*0f8c*/ 	.word	0x00000000
        /*0f90*/ 	.word	0x00000000
        /*0f94*/ 	.short	0x010a
        /*0f96*/ 	.byte	0x3f
	.zero		1


	//   ....[36]....
        /*0f98*/ 	.word	0x00010150
        /*0f9c*/ 	.word	0x00000019
        /*0fa0*/ 	.word	0x00000008
        /*0fa4*/ 	.short	0x010a
        /*0fa6*/ 	.byte	0x3f
	.zero		1


	//   ....[37]....
        /*0fa8*/ 	.word	0x00010220
        /*0fac*/ 	.word	0x0000000b
        /*0fb0*/ 	.word	0x00000028
        /*0fb4*/ 	.short	0x010a
        /*0fb6*/ 	.byte	0x3f
	.zero		1


	//   ....[38]....
        /*0fb8*/ 	.word	0x00010300
        /*0fbc*/ 	.word	0x00000007
        /*0fc0*/ 	.word	0x00000000
        /*0fc4*/ 	.short	0x010a
        /*0fc6*/ 	.byte	0x3f
	.zero		1


	//   ....[39]....
        /*0fc8*/ 	.word	0x00010350
        /*0fcc*/ 	.word	0x00000009
        /*0fd0*/ 	.word	0x00000000
        /*0fd4*/ 	.short	0x010a
        /*0fd6*/ 	.byte	0x3f
	.zero		1


	//   ....[40]....
        /*0fd8*/ 	.word	0x000103a0
        /*0fdc*/ 	.word	0x00000006
        /*0fe0*/ 	.word	0x00000000
        /*0fe4*/ 	.short	0x010a
        /*0fe6*/ 	.byte	0x3f
	.zero		1


	//   ....[41]....
        /*0fe8*/ 	.word	0x000103f0
        /*0fec*/ 	.word	0x00000009
        /*0ff0*/ 	.word	0x00000000
        /*0ff4*/ 	.short	0x010a
        /*0ff6*/ 	.byte	0x3f
	.zero		1


	//----- nvinfo : EIATTR_NUM_MBARRIERS
	.align		4
.L_30:
        /*0ff8*/ 	.byte	0x03, 0x38
        /*0ffa*/ 	.short	0x0010


	//----- nvinfo : EIATTR_EXIT_INSTR_OFFSETS
	.align		4
        /*0ffc*/ 	.byte	0x04, 0x1c
        /*0ffe*/ 	.short	(.L_32 - .L_31)


	//   ....[0]....
.L_31:
        /*1000*/ 	.word	0x000012d0


	//   ....[1]....
        /*1004*/ 	.word	0x00001330


	//   ....[2]....
        /*1008*/ 	.word	0x0000eee0


	//   ....[3]....
        /*100c*/ 	.word	0x0000ef10


	//   ....[4]....
        /*1010*/ 	.word	0x0000fff0


	//----- nvinfo : EIATTR_MAX_THREADS
	.align		4
.L_32:
        /*1014*/ 	.byte	0x04, 0x05
        /*1016*/ 	.short	(.L_34 - .L_33)
.L_33:
        /*1018*/ 	.word	0x00000180
        /*101c*/ 	.word	0x00000001
        /*1020*/ 	.word	0x00000001


	//----- nvinfo : EIATTR_CRS_STACK_SIZE
	.align		4
.L_34:
        /*1024*/ 	.byte	0x04, 0x1e
        /*1026*/ 	.short	(.L_36 - .L_35)
.L_35:
        /*1028*/ 	.word	0x00000000


	//----- nvinfo : EIATTR_CBANK_PARAM_SIZE
	.align		4
.L_36:
        /*102c*/ 	.byte	0x03, 0x19
        /*102e*/ 	.short	0x0470


	//----- nvinfo : EIATTR_PARAM_CBANK
	.align		4
        /*1030*/ 	.byte	0x04, 0x0a
        /*1032*/ 	.short	(.L_38 - .L_37)
	.align		4
.L_37:
        /*1034*/ 	.word	index@(.nv.constant0._ZN7cutlass13device_kernelINS_4gemm6kernel13GemmUniversalIN4cute5tupleIJiiiiEEENS1_10collective13CollectiveMmaINS1_37MainloopSm90TmaGmmaWarpSpecializedFP8ILi5ENS5_IJNS4_1CILi1EEESB_SB_EEENS1_32KernelTmaWarpSpecializedPingpongEEENS5_IJNSA_ILi64EEENSA_ILi256EEENSA_ILi128EEEEEENS_12float_e4m3_tENS5_IJlSB_lEEESJ_SK_NS4_8TiledMMAINS4_8MMA_AtomIJNS4_4SM904GMMA31MMA_64x256x32_F32E4M3E4M3_SS_TNILNSO_7ScaleInE1ELSQ_1EEEEEENS4_6LayoutISC_NS5_IJNSA_ILi0EEESU_SU_EEEEENS5_IJNS4_10UnderscoreESX_SX_EEEEENS4_13SM90_TMA_LOADENS4_14ComposedLayoutINS4_7SwizzleILi3ELi4ELi3EEENS4_18smem_ptr_flag_bitsILi8EEENST_INS5_IJNSA_ILi8EEESH_EEENS5_IJSH_SB_EEEEEEEvNS4_8identityES10_S1A_vS1B_EENS_8epilogue10collective6detail29Sm90TmaWarpSpecializedAdapterINS1E_15DefaultEpilogueISJ_SK_SK_NS1D_6thread17LinearCombinationISJ_Li1EffLNS1I_9ScaleType4KindE0ELNS_15FloatRoundStyleE2ESJ_EENS1_15EpilogueDefaultEEEEEvvEEEEvNT_6ParamsE)
        /*1038*/ 	.short	0x0210
        /*103a*/ 	.short	0x0470


	//----- nvinfo : EIATTR_SW_WAR
	.align		4
.L_38:
        /*103c*/ 	.byte	0x04, 0x36
        /*103e*/ 	.short	(.L_40 - .L_39)
.L_39:
        /*1040*/ 	.word	0x00000008
.L_40:


//--------------------- .nv.callgraph             --------------------------
	.section	.nv.callgraph,"",@"SHT_CUDA_CALLGRAPH"
	.align	4
	.sectionentsize	8
	.align		4
        /*0000*/ 	.word	0x00000000
	.align		4
        /*0004*/ 	.word	0xffffffff
	.align		4
        /*0008*/ 	.word	0x00000000
	.align		4
        /*000c*/ 	.word	0xfffffffe
	.align		4
        /*0010*/ 	.word	0x00000000
	.align		4
        /*0014*/ 	.word	0xfffffffd
	.align		4
        /*0018*/ 	.word	0x00000000
	.align		4
        /*001c*/ 	.word	0xfffffffc


//--------------------- .nv.constant4             --------------------------
	.section	.nv.constant4,"a",@progbits
	.align	8
	.align		8
.nv.constant4:
        /*0000*/ 	.dword	_ZN39_INTERNAL_9aa4fc3c_4_k_cu_c27c4259_32674cuda3std3__45__cpo5beginE
	.align		8
        /*0008*/ 	.dword	_ZN39_INTERNAL_9aa4fc3c_4_k_cu_c27c4259_32674cuda3std3__45__cpo3endE
	.align		8
        /*0010*/ 	.dword	_ZN39_INTERNAL_9aa4fc3c_4_k_cu_c27c4259_32674cuda3std3__45__cpo6cbeginE
	.align		8
        /*0018*/ 	.dword	_ZN39_INTERNAL_9aa4fc3c_4_k_cu_c27c4259_32674cuda3std3__45__cpo4cendE
	.align		8
        /*0020*/ 	.dword	_ZN39_INTERNAL_9aa4fc3c_4_k_cu_c27c4259_32674cuda3std3__441_GLOBAL__N__9aa4fc3c_4_k_cu_c27c4259_32676ignoreE
	.align		8
        /*0028*/ 	.dword	_ZN39_INTERNAL_9aa4fc3c_4_k_cu_c27c4259_32674cuda3std3__419piecewise_constructE
	.align		8
        /*0030*/ 	.dword	_ZN39_INTERNAL_9aa4fc3c_4_k_cu_c27c4259_32674cuda3std3__48in_placeE
	.align		8
        /*0038*/ 	.dword	_ZN39_INTERNAL_9aa4fc3c_4_k_cu_c27c4259_32674cuda3std6ranges3__45__cpo4swapE
	.align		8
        /*0040*/ 	.dword	_ZN39_INTERNAL_9aa4fc3c_4_k_cu_c27c4259_32674cuda3std6ranges3__45__cpo9iter_moveE
	.align		8
        /*0048*/ 	.dword	_ZN39_INTERNAL_9aa4fc3c_4_k_cu_c27c4259_32674cute7productE
	.align		8
        /*0050*/ 	.dword	_ZN39_INTERNAL_9aa4fc3c_4_k_cu_c27c4259_32674cute1_E


//--------------------- .text._ZN7cutlass13device_kernelINS_4gemm6kernel13GemmUniversalIN4cute5tupleIJiiiiEEENS1_10collective13CollectiveMmaINS1_37MainloopSm90TmaGmmaWarpSpecializedFP8ILi5ENS5_IJNS4_1CILi1EEESB_SB_EEENS1_32KernelTmaWarpSpecializedPingpongEEENS5_IJNSA_ILi64EEENSA_ILi256EEENSA_ILi128EEEEEENS_12float_e4m3_tENS5_IJlSB_lEEESJ_SK_NS4_8TiledMMAINS4_8MMA_AtomIJNS4_4SM904GMMA31MMA_64x256x32_F32E4M3E4M3_SS_TNILNSO_7ScaleInE1ELSQ_1EEEEEENS4_6LayoutISC_NS5_IJNSA_ILi0EEESU_SU_EEEEENS5_IJNS4_10UnderscoreESX_SX_EEEEENS4_13SM90_TMA_LOADENS4_14ComposedLayoutINS4_7SwizzleILi3ELi4ELi3EEENS4_18smem_ptr_flag_bitsILi8EEENST_INS5_IJNSA_ILi8EEESH_EEENS5_IJSH_SB_EEEEEEEvNS4_8identityES10_S1A_vS1B_EENS_8epilogue10collective6detail29Sm90TmaWarpSpecializedAdapterINS1E_15DefaultEpilogueISJ_SK_SK_NS1D_6thread17LinearCombinationISJ_Li1EffLNS1I_9ScaleType4KindE0ELNS_15FloatRoundStyleE2ESJ_EENS1_15EpilogueDefaultEEEEEvvEEEEvNT_6ParamsE --------------------------
	.section	.text._ZN7cutlass13device_kernelINS_4gemm6kernel13GemmUniversalIN4cute5tupleIJiiiiEEENS1_10collective13CollectiveMmaINS1_37MainloopSm90TmaGmmaWarpSpecializedFP8ILi5ENS5_IJNS4_1CILi1EEESB_SB_EEENS1_32KernelTmaWarpSpecializedPingpongEEENS5_IJNSA_ILi64EEENSA_ILi256EEENSA_ILi128EEEEEENS_12float_e4m3_tENS5_IJlSB_lEEESJ_SK_NS4_8TiledMMAINS4_8MMA_AtomIJNS4_4SM904GMMA31MMA_64x256x32_F32E4M3E4M3_SS_TNILNSO_7ScaleInE1ELSQ_1EEEEEENS4_6LayoutISC_NS5_IJNSA_ILi0EEESU_SU_EEEEENS5_IJNS4_10UnderscoreESX_SX_EEEEENS4_13SM90_TMA_LOADENS4_14ComposedLayoutINS4_7SwizzleILi3ELi4ELi3EEENS4_18smem_ptr_flag_bitsILi8EEENST_INS5_IJNSA_ILi8EEESH_EEENS5_IJSH_SB_EEEEEEEvNS4_8identityES10_S1A_vS1B_EENS_8epilogue10collective6detail29Sm90TmaWarpSpecializedAdapterINS1E_15DefaultEpilogueISJ_SK_SK_NS1D_6thread17LinearCombinationISJ_Li1EffLNS1I_9ScaleType4KindE0ELNS_15FloatRoundStyleE2ESJ_EENS1_15EpilogueDefaultEEEEEvvEEEEvNT_6ParamsE,"ax",@progbits
	.align	128
.text._ZN7cutlass13device_kernelINS_4gemm6kernel13GemmUniversalIN4cute5tupleIJiiiiEEENS1_10collective13CollectiveMmaINS1_37MainloopSm90TmaGmmaWarpSpecializedFP8ILi5ENS5_IJNS4_1CILi1EEESB_SB_EEENS1_32KernelTmaWarpSpecializedPingpongEEENS5_IJNSA_ILi64EEENSA_ILi256EEENSA_ILi128EEEEEENS_12float_e4m3_tENS5_IJlSB_lEEESJ_SK_NS4_8TiledMMAINS4_8MMA_AtomIJNS4_4SM904GMMA31MMA_64x256x32_F32E4M3E4M3_SS_TNILNSO_7ScaleInE1ELSQ_1EEEEEENS4_6LayoutISC_NS5_IJNSA_ILi0EEESU_SU_EEEEENS5_IJNS4_10UnderscoreESX_SX_EEEEENS4_13SM90_TMA_LOADENS4_14ComposedLayoutINS4_7SwizzleILi3ELi4ELi3EEENS4_18smem_ptr_flag_bitsILi8EEENST_INS5_IJNSA_ILi8EEESH_EEENS5_IJSH_SB_EEEEEEEvNS4_8identityES10_S1A_vS1B_EENS_8epilogue10collective6detail29Sm90TmaWarpSpecializedAdapterINS1E_15DefaultEpilogueISJ_SK_SK_NS1D_6thread17LinearCombinationISJ_Li1EffLNS1I_9ScaleType4KindE0ELNS_15FloatRoundStyleE2ESJ_EENS1_15EpilogueDefaultEEEEEvvEEEEvNT_6ParamsE:
        .type           _ZN7cutlass13device_kernelINS_4gemm6kernel13GemmUniversalIN4cute5tupleIJiiiiEEENS1_10collective13CollectiveMmaINS1_37MainloopSm90TmaGmmaWarpSpecializedFP8ILi5ENS5_IJNS4_1CILi1EEESB_SB_EEENS1_32KernelTmaWarpSpecializedPingpongEEENS5_IJNSA_ILi64EEENSA_ILi256EEENSA_ILi128EEEEEENS_12float_e4m3_tENS5_IJlSB_lEEESJ_SK_NS4_8TiledMMAINS4_8MMA_AtomIJNS4_4SM904GMMA31MMA_64x256x32_F32E4M3E4M3_SS_TNILNSO_7ScaleInE1ELSQ_1EEEEEENS4_6LayoutISC_NS5_IJNSA_ILi0EEESU_SU_EEEEENS5_IJNS4_10UnderscoreESX_SX_EEEEENS4_13SM90_TMA_LOADENS4_14ComposedLayoutINS4_7SwizzleILi3ELi4ELi3EEENS4_18smem_ptr_flag_bitsILi8EEENST_INS5_IJNSA_ILi8EEESH_EEENS5_IJSH_SB_EEEEEEEvNS4_8identityES10_S1A_vS1B_EENS_8epilogue10collective6detail29Sm90TmaWarpSpecializedAdapterINS1E_15DefaultEpilogueISJ_SK_SK_NS1D_6thread17LinearCombinationISJ_Li1EffLNS1I_9ScaleType4KindE0ELNS_15FloatRoundStyleE2ESJ_EENS1_15EpilogueDefaultEEEEEvvEEEEvNT_6ParamsE,@function
        .size           _ZN7cutlass13device_kernelINS_4gemm6kernel13GemmUniversalIN4cute5tupleIJiiiiEEENS1_10collective13CollectiveMmaINS1_37MainloopSm90TmaGmmaWarpSpecializedFP8ILi5ENS5_IJNS4_1CILi1EEESB_SB_EEENS1_32KernelTmaWarpSpecializedPingpongEEENS5_IJNSA_ILi64EEENSA_ILi256EEENSA_ILi128EEEEEENS_12float_e4m3_tENS5_IJlSB_lEEESJ_SK_NS4_8TiledMMAINS4_8MMA_AtomIJNS4_4SM904GMMA31MMA_64x256x32_F32E4M3E4M3_SS_TNILNSO_7ScaleInE1ELSQ_1EEEEEENS4_6LayoutISC_NS5_IJNSA_ILi0EEESU_SU_EEEEENS5_IJNS4_10UnderscoreESX_SX_EEEEENS4_13SM90_TMA_LOADENS4_14ComposedLayoutINS4_7SwizzleILi3ELi4ELi3EEENS4_18smem_ptr_flag_bitsILi8EEENST_INS5_IJNSA_ILi8EEESH_EEENS5_IJSH_SB_EEEEEEEvNS4_8identityES10_S1A_vS1B_EENS_8epilogue10collective6detail29Sm90TmaWarpSpecializedAdapterINS1E_15DefaultEpilogueISJ_SK_SK_NS1D_6thread17LinearCombinationISJ_Li1EffLNS1I_9ScaleType4KindE0ELNS_15FloatRoundStyleE2ESJ_EENS1_15EpilogueDefaultEEEEEvvEEEEvNT_6ParamsE,(.L_x_334 - _ZN7cutlass13device_kernelINS_4gemm6kernel13GemmUniversalIN4cute5tupleIJiiiiEEENS1_10collective13CollectiveMmaINS1_37MainloopSm90TmaGmmaWarpSpecializedFP8ILi5ENS5_IJNS4_1CILi1EEESB_SB_EEENS1_32KernelTmaWarpSpecializedPingpongEEENS5_IJNSA_ILi64EEENSA_ILi256EEENSA_ILi128EEEEEENS_12float_e4m3_tENS5_IJlSB_lEEESJ_SK_NS4_8TiledMMAINS4_8MMA_AtomIJNS4_4SM904GMMA31MMA_64x256x32_F32E4M3E4M3_SS_TNILNSO_7ScaleInE1ELSQ_1EEEEEENS4_6LayoutISC_NS5_IJNSA_ILi0EEESU_SU_EEEEENS5_IJNS4_10UnderscoreESX_SX_EEEEENS4_13SM90_TMA_LOADENS4_14ComposedLayoutINS4_7SwizzleILi3ELi4ELi3EEENS4_18smem_ptr_flag_bitsILi8EEENST_INS5_IJNSA_ILi8EEESH_EEENS5_IJSH_SB_EEEEEEEvNS4_8identityES10_S1A_vS1B_EENS_8epilogue10collective6detail29Sm90TmaWarpSpecializedAdapterINS1E_15DefaultEpilogueISJ_SK_SK_NS1D_6thread17LinearCombinationISJ_Li1EffLNS1I_9ScaleType4KindE0ELNS_15FloatRoundStyleE2ESJ_EENS1_15EpilogueDefaultEEEEEvvEEEEvNT_6ParamsE)
        .other          _ZN7cutlass13device_kernelINS_4gemm6kernel13GemmUniversalIN4cute5tupleIJiiiiEEENS1_10collective13CollectiveMmaINS1_37MainloopSm90TmaGmmaWarpSpecializedFP8ILi5ENS5_IJNS4_1CILi1EEESB_SB_EEENS1_32KernelTmaWarpSpecializedPingpongEEENS5_IJNSA_ILi64EEENSA_ILi256EEENSA_ILi128EEEEEENS_12float_e4m3_tENS5_IJlSB_lEEESJ_SK_NS4_8TiledMMAINS4_8MMA_AtomIJNS4_4SM904GMMA31MMA_64x256x32_F32E4M3E4M3_SS_TNILNSO_7ScaleInE1ELSQ_1EEEEEENS4_6LayoutISC_NS5_IJNSA_ILi0EEESU_SU_EEEEENS5_IJNS4_10UnderscoreESX_SX_EEEEENS4_13SM90_TMA_LOADENS4_14ComposedLayoutINS4_7SwizzleILi3ELi4ELi3EEENS4_18smem_ptr_flag_bitsILi8EEENST_INS5_IJNSA_ILi8EEESH_EEENS5_IJSH_SB_EEEEEEEvNS4_8identityES10_S1A_vS1B_EENS_8epilogue10collective6detail29Sm90TmaWarpSpecializedAdapterINS1E_15DefaultEpilogueISJ_SK_SK_NS1D_6thread17LinearCombinationISJ_Li1EffLNS1I_9ScaleType4KindE0ELNS_15FloatRoundStyleE2ESJ_EENS1_15EpilogueDefaultEEEEEvvEEEEvNT_6ParamsE,@"STO_CUDA_ENTRY STV_DEFAULT"
_ZN7cutlass13device_kernelINS_4gemm6kernel13GemmUniversalIN4cute5tupleIJiiiiEEENS1_10collective13CollectiveMmaINS1_37MainloopSm90TmaGmmaWarpSpecializedFP8ILi5ENS5_IJNS4_1CILi1EEESB_SB_EEENS1_32KernelTmaWarpSpecializedPingpongEEENS5_IJNSA_ILi64EEENSA_ILi256EEENSA_ILi128EEEEEENS_12float_e4m3_tENS5_IJlSB_lEEESJ_SK_NS4_8TiledMMAINS4_8MMA_AtomIJNS4_4SM904GMMA31MMA_64x256x32_F32E4M3E4M3_SS_TNILNSO_7ScaleInE1ELSQ_1EEEEEENS4_6LayoutISC_NS5_IJNSA_ILi0EEESU_SU_EEEEENS5_IJNS4_10UnderscoreESX_SX_EEEEENS4_13SM90_TMA_LOADENS4_14ComposedLayoutINS4_7SwizzleILi3ELi4ELi3EEENS4_18smem_ptr_flag_bitsILi8EEENST_INS5_IJNSA_ILi8EEESH_EEENS5_IJSH_SB_EEEEEEEvNS4_8identityES10_S1A_vS1B_EENS_8epilogue10collective6detail29Sm90TmaWarpSpecializedAdapterINS1E_15DefaultEpilogueISJ_SK_SK_NS1D_6thread17LinearCombinationISJ_Li1EffLNS1I_9ScaleType4KindE0ELNS_15FloatRoundStyleE2ESJ_EENS1_15EpilogueDefaultEEEEEvvEEEEvNT_6ParamsE:
[----:B------:R-:W0:Y:S02]  /*0000*/  LDC R1, c[0x0][0x28] ;  /* 0x00000a00ff017b82 */ /* 0x000e240000000800 */
[----:B0-----:R-:W-:Y:S01]  /*0010*/  VIADD R1, R1, 0xfffffef8 ;  /* 0xfffffef801017836 */ /* 0x001fe20000000000 */
[----:B------:R-:W0:Y:S01]  /*0020*/  S2R R3, SR_TID.X ;  /* 0x0000000000037919 */ /* 0x000e220000002100 */
[----:B------:R-:W-:Y:S01]  /*0030*/  ELECT P0, URZ, PT ;  /* 0x00000000003f782f */ /* 0x000fe20003800000 */
[----:B------:R-:W-:Y:S01]  /*0040*/  BSSY B0, `(.L_x_0) ;  /* 0x0000014000007945 */ /* 0x000fe20003800000 */
[----:B0-----:R-:W-:-:S05]  /*0050*/  SHF.R.U32.HI R0, RZ, 0x5, R3 ;  /* 0x00000005ff007819 */ /* 0x001fca0000011603 */
[----:B------:R-:W0:Y:S02]  /*0060*/  SHFL.IDX PT, R2, R0, RZ, 0x1f ;  /* 0x00001fff00027589 */ /* 0x000e2400000e0000 */
[----:B0-----:R-:W-:Y:S02]  /*0070*/  R2UR UR6, R2 ;  /* 0x00000000020672ca */ /* 0x001fe400000e0000 */
[----:B------:R-:W-:-:S05]  /*0080*/  SHF.R.U32.HI R2, RZ, 0x7, R3 ;  /* 0x00000007ff027819 */ /* 0x000fca0000011603 */
[----:B------:R0:W1:Y:S06]  /*0090*/  SHFL.IDX PT, R4, R2, RZ, 0x1f ;  /* 0x00001fff02047589 */ /* 0x00006c00000e0000 */
[----:B------:R-:W-:Y:S02]  /*00a0*/  USHF.R.S32.HI UR4, URZ, 0x1f, UR6 ;  /* 0x0000001f3f047899 */ /* 0x000fe40008011406 */
[----:B------:R-:W-:Y:S02]  /*00b0*/  ISETP.NE.OR P0, PT, RZ, UR6, !P0 ;  /* 0x00000006ff007c0c */ /* 0x000fe4000c705670 */
[----:B------:R-:W-:-:S04]  /*00c0*/  ULEA.HI UR4, UR4, UR6, URZ, 0x2 ;  /* 0x0000000604047291 */ /* 0x000fc8000f8f103f */
[----:B------:R-:W-:-:S04]  /*00d0*/  ULOP3.LUT UR4, UR4, 0xfffffffc, URZ, 0xc0, !UPT ;  /* 0xfffffffc04047892 */ /* 0x000fc8000f8ec03f */
[----:B------:R-:W-:-:S03]  /*00e0*/  UIADD3 UR6, UR6, -UR4, URZ ;  /* 0x8000000406067290 */ /* 0x000fc6000fffe03f */
[----:B0-----:R-:W-:Y:S09]  /*00f0*/  @P0 BRA `(.L_x_1) ;  /* 0x0000000000200947 */ /* 0x001ff20003800000 */
[----:B------:R-:W-:Y:S02]  /*0100*/  ULDC.64 UR4, c[0x0][0x198] ;  /* 0x0000660000047ab9 */ /* 0x000fe40000000a00 */
[----:B------:R-:W-:Y:S02]  /*0110*/  UIADD3 UR8, UP0, UR4, 0xf0, URZ ;  /* 0x000000f004087890 */ /* 0x000fe4000ff1e03f */
[----:B------:R-:W-:Y:S02]  /*0120*/  UIADD3 UR4, UP1, UR4, 0x1f0, URZ ;  /* 0x000001f004047890 */ /* 0x000fe4000ff3e03f */
[----:B------:R-:W-:Y:S02]  /*0130*/  UIADD3.X UR9, URZ, UR5, URZ, UP0, !UPT ;  /* 0x000000053f097290 */ /* 0x000fe400087fe43f */
[----:B------:R-:W-:-:S07]  /*0140*/  UIADD3.X UR5, URZ, UR5, URZ, UP1, !UPT ;  /* 0x000000053f057290 */ /* 0x000fce0008ffe43f */
[----:B------:R0:W-:Y:S02]  /*0150*/  UTMACCTL.PF [UR8] ;  /* 0x00000000080079b9 */ /* 0x0001e40008040000 */
[----:B------:R0:W-:Y:S02]  /*0160*/  UTMACCTL.PF [UR4] ;  /* 0x00000000040079b9 */ /* 0x0001e40008040000 */
[----:B0-----:R-:W-:Y:S01]  /*0170*/  NOP ;  /* 0x0000000000007918 */ /* 0x001fe20000000000 */
.L_x_1:
[----:B------:R-:W-:Y:S05]  /*0180*/  BSYNC B0 ;  /* 0x0000000000007941 */ /* 0x000fea0003800000 */
.L_x_0:
[----:B------:R-:W0:Y:S01]  /*0190*/  SHFL.IDX PT, R5, R0, RZ, 0x1f ;  /* 0x00001fff00057589 */ /* 0x000e2200000e0000 */
[----:B-1----:R-:W-:Y:S01]  /*01a0*/  R2UR UR13, R4 ;  /* 0x00000000040d72ca */ /* 0x002fe200000e0000 */
[----:B------:R-:W-:-:S04]  /*01b0*/  UISETP.NE.AND UP0, UPT, UR6, 0x3, UPT ;  /* 0x000000030600788c */ /* 0x000fc8000bf05270 */
[----:B------:R-:W-:-:S08]  /*01c0*/  UISETP.EQ.OR UP0, UPT, UR6, URZ, !UP0 ;  /* 0x0000003f0600728c */ /* 0x000fd0000c702670 */
[----:B------:R-:W-:Y:S02]  /*01d0*/  UIADD3 UR12, UR13, -0x1, URZ ;  /* 0xffffffff0d0c7890 */ /* 0x000fe4000fffe03f */
[----:B------:R-:W-:Y:S02]  /*01e0*/  UISETP.EQ.AND UP0, UPT, UR13, URZ, UP0 ;  /* 0x0000003f0d00728c */ /* 0x000fe40008702270 */
[----:B------:R-:W-:Y:S02]  /*01f0*/  UISETP.GE.U32.AND UP1, UPT, UR12, 0x2, UPT ;  /* 0x000000020c00788c */ /* 0x000fe4000bf26070 */
[----:B------:R-:W-:Y:S01]  /*0200*/  USEL UR15, URZ, 0x1, !UP0 ;  /* 0x000000013f0f7887 */ /* 0x000fe2000c000000 */
[----:B0-----:R-:W-:-:S03]  /*0210*/  ISETP.NE.AND P0, PT, R5, RZ, PT ;  /* 0x000000ff0500720c */ /* 0x001fc60003f05270 */
[----:B------:R-:W-:-:S10]  /*0220*/  USEL UR15, UR15, 0x2, UP1 ;  /* 0x000000020f0f7887 */ /* 0x000fd40008800000 */
[----:B------:R-:W-:Y:S05]  /*0230*/  @P0 BRA `(.L_x_2) ;  /* 0x0000000000600947 */ /* 0x000fea0003800000 */
[----:B------:R-:W0:Y:S01]  /*0240*/  S2UR UR7, SR_CgaCtaId ;  /* 0x00000000000779c3 */ /* 0x000e220000008800 */
[----:B------:R-:W-:Y:S01]  /*0250*/  UMOV UR4, 0x400 ;  /* 0x0000040000047882 */ /* 0x000fe20000000000 */
[----:B------:R-:W-:Y:S01]  /*0260*/  UMOV UR5, 0x1 ;  /* 0x0000000100057882 */ /* 0x000fe20000000000 */
[----:B------:R-:W-:Y:S01]  /*0270*/  UMOV UR8, 0x80 ;  /* 0x0000008000087882 */ /* 0x000fe20000000000 */
[----:B------:R-:W-:Y:S01]  /*0280*/  ELECT P0, URZ, PT ;  /* 0x00000000003f782f */ /* 0x000fe20003800000 */
[----:B------:R-:W-:-:S04]  /*0290*/  UIADD3 UR8, -UR8, 0x100000, URZ ;  /* 0x0010000008087890 */ /* 0x000fc8000fffe13f */
[----:B------:R-:W-:Y:S02]  /*02a0*/  USHF.L.U32 UR9, UR8, 0xb, URZ ;  /* 0x0000000b08097899 */ /* 0x000fe4000800063f */
[----:B------:R-:W-:Y:S02]  /*02b0*/  USHF.L.U32 UR8, UR8, 0x1, URZ ;  /* 0x0000000108087899 */ /* 0x000fe4000800063f */
[----:B0-----:R-:W-:Y:S02]  /*02c0*/  ULEA UR7, UR7, UR4, 0x18 ;  /* 0x0000000407077291 */ /* 0x001fe4000f8ec03f */
[----:B------:R-:W-:-:S04]  /*02d0*/  UIADD3 UR4, -UR5, 0x100000, URZ ;  /* 0x0010000005047890 */ /* 0x000fc8000fffe13f */
[----:B------:R-:W-:Y:S02]  /*02e0*/  USHF.L.U32 UR5, UR4, 0xb, URZ ;  /* 0x0000000b04057899 */ /* 0x000fe4000800063f */
[----:B------:R-:W-:Y:S01]  /*02f0*/  USHF.L.U32 UR4, UR4, 0x1, URZ ;  /* 0x0000000104047899 */ /* 0x000fe2000800063f */
[----:B------:R-:W0:Y:S11]  /*0300*/  FENCE.VIEW.ASYNC.S ;  /* 0x00000000000073c6 */ /* 0x000e360000000000 */
[----:B0-----:R0:W1:Y:S01]  /*0310*/  SYNCS.EXCH.64 URZ, [UR7], UR4 ;  /* 0x00000004073f75b2 */ /* 0x0010620008000100 */
[----:B------:R0:W2:Y:S01]  /*0320*/  SYNCS.EXCH.64 URZ, [UR7+0x28], UR8 ;  /* 0x00002808073f75b2 */ /* 0x0000a20008000100 */
[----:B------:R0:W3:Y:S01]  /*0330*/  SYNCS.EXCH.64 URZ, [UR7+0x8], UR4 ;  /* 0x00000804073f75b2 */ /* 0x0000e20008000100 */
[----:B------:R0:W4:Y:S01]  /*0340*/  SYNCS.EXCH.64 URZ, [UR7+0x30], UR8 ;  /* 0x00003008073f75b2 */ /* 0x0001220008000100 */
[----:B------:R0:W0:Y:S01]  /*0350*/  SYNCS.EXCH.64 URZ, [UR7+0x10], UR4 ;  /* 0x00001004073f75b2 */ /* 0x0000220008000100 */
[----:B------:R0:W0:Y:S01]  /*0360*/  SYNCS.EXCH.64 URZ, [UR7+0x38], UR8 ;  /* 0x00003808073f75b2 */ /* 0x0000220008000100 */
[----:B------:R0:W0:Y:S01]  /*0370*/  SYNCS.EXCH.64 URZ, [UR7+0x18], UR4 ;  /* 0x00001804073f75b2 */ /* 0x0000220008000100 */
[----:B------:R0:W0:Y:S01]  /*0380*/  SYNCS.EXCH.64 URZ, [UR7+0x40], UR8 ;  /* 0x00004008073f75b2 */ /* 0x0000220008000100 */
[----:B------:R0:W0:Y:S01]  /*0390*/  SYNCS.EXCH.64 URZ, [UR7+0x20], UR4 ;  /* 0x00002004073f75b2 */ /* 0x0000220008000100 */
[----:B------:R0:W0:Y:S01]  /*03a0*/  SYNCS.EXCH.64 URZ, [UR7+0x48], UR8 ;  /* 0x00004808073f75b2 */ /* 0x0000220008000100 */
[----:B------:R-:W-:Y:S01]  /*03b0*/  NOP ;  /* 0x0000000000007918 */ /* 0x000fe20000000000 */
.L_x_2:
[----:B------:R-:W5:Y:S01]  /*03c0*/  SHFL.IDX PT, R5, R0, RZ, 0x1f ;  /* 0x00001fff00057589 */ /* 0x000f6200000e0000 */
[----:B------:R-:W-:Y:S01]  /*03d0*/  ELECT P0, URZ, PT ;  /* 0x00000000003f782f */ /* 0x000fe20003800000 */
[----:B------:R-:W-:Y:S01]  /*03e0*/  NOP ;  /* 0x0000000000007918 */ /* 0x000fe20000000000 */
[----:B------:R-:W-:Y:S01]  /*03f0*/  ELECT P1, URZ, PT ;  /* 0x00000000003f782f */ /* 0x000fe20003820000 */
[----:B------:R1:W2:Y:S01]  /*0400*/  SHFL.IDX PT, R4, R0, RZ, 0x1f ;  /* 0x00001fff00047589 */ /* 0x0002a200000e0000 */
[----:B0-----:R-:W-:Y:S01]  /*0410*/  UMOV UR4, 0x20 ;  /* 0x0000002000047882 */ /* 0x001fe20000000000 */
[----:B------:R-:W-:Y:S01]  /*0420*/  UMOV UR9, 0x80 ;  /* 0x0000008000097882 */ /* 0x000fe20000000000 */
[----:B------:R-:W-:Y:S01]  /*0430*/  NOP ;  /* 0x0000000000007918 */ /* 0x000fe20000000000 */
[----:B------:R-:W0:Y:S01]  /*0440*/  SHFL.IDX PT, R2, R2, RZ, 0x1f ;  /* 0x00001fff02027589 */ /* 0x000e2200000e0000 */
[----:B------:R-:W-:Y:S01]  /*0450*/  ULDC.64 UR20, c[0x0][0x208] ;  /* 0x0000820000147ab9 */ /* 0x000fe20000000a00 */
[----:B-1----:R-:W-:-:S04]  /*0460*/  SHF.R.S32.HI R0, RZ, 0x1f, R3 ;  /* 0x0000001fff007819 */ /* 0x002fc80000011403 */
[----:B------:R-:W-:-:S04]  /*0470*/  LEA.HI R0, R0, R3, RZ, 0x7 ;  /* 0x0000000300007211 */ /* 0x000fc800078f38ff */
[----:B------:R-:W-:Y:S02]  /*0480*/  LOP3.LUT R0, R0, 0xffffff80, RZ, 0xc0, !PT ;  /* 0xffffff8000007812 */ /* 0x000fe400078ec0ff */
[----:B-----5:R-:W-:Y:S02]  /*0490*/  ISETP.NE.OR P0, PT, R5, RZ, !P0 ;  /* 0x000000ff0500720c */ /* 0x020fe40004705670 */
[----:B--2---:R-:W-:Y:S02]  /*04a0*/  ISETP.NE.OR P1, PT, R4, RZ, !P1 ;  /* 0x000000ff0400720c */ /* 0x004fe40004f25670 */
[----:B0-----:R-:W-:Y:S01]  /*04b0*/  R2UR UR18, R2 ;  /* 0x00000000021272ca */ /* 0x001fe200000e0000 */
[----:B------:R-:W-:-:S08]  /*04c0*/  IMAD.IADD R2, R3, 0x1, -R0 ;  /* 0x0000000103027824 */ /* 0x000fd000078e0a00 */
[----:B------:R-:W-:Y:S02]  /*04d0*/  VOTEU.ALL UP0, P0 ;  /* 0x00000000003f7886 */ /* 0x000fe40000000000 */
[----:B------:R-:W-:-:S03]  /*04e0*/  VOTEU.ALL UP1, P1 ;  /* 0x00000000003f7886 */ /* 0x000fc60000820000 */
[----:B------:R-:W0:Y:S01]  /*04f0*/  @!UP0 S2UR UR8, SR_CgaCtaId ;  /* 0x00000000000889c3 */ /* 0x000e220000008800 */
[----:B------:R-:W-:Y:S01]  /*0500*/  @!UP0 UMOV UR7, 0x400 ;  /* 0x0000040000078882 */ /* 0x000fe20000000000 */
[----:B------:R-:W-:-:S04]  /*0510*/  @!UP0 UIADD3 UR4, -UR4, 0x100000, URZ ;  /* 0x0010000004048890 */ /* 0x000fc8000fffe13f */
[----:B------:R-:W-:Y:S02]  /*0520*/  @!UP0 USHF.L.U32 UR5, UR4, 0xb, URZ ;  /* 0x0000000b04058899 */ /* 0x000fe4000800063f */
[----:B------:R-:W-:Y:S01]  /*0530*/  @!UP0 USHF.L.U32 UR4, UR4, 0x1, URZ ;  /* 0x0000000104048899 */ /* 0x000fe2000800063f */
[----:B------:R-:W-:Y:S01]  /*0540*/  @!UP1 UMOV UR10, 0x400 ;  /* 0x00000400000a9882 */ /* 0x000fe20000000000 */
[----:B------:R-:W-:Y:S01]  /*0550*/  VOTEU.ALL UP2, P1 ;  /* 0x00000000003f7886 */ /* 0x000fe20000840000 */
[----:B------:R-:W-:Y:S01]  /*0560*/  VOTEU.ALL UP3, P1 ;  /* 0x00000000003f7886 */ /* 0x000fe20000860000 */
[----:B------:R-:W-:Y:S01]  /*0570*/  VOTEU.ALL UP4, P1 ;  /* 0x00000000003f7886 */ /* 0x000fe20000880000 */
[----:B------:R-:W1:Y:S01]  /*0580*/  @!UP1 S2UR UR11, SR_CgaCtaId ;  /* 0x00000000000b99c3 */ /* 0x000e620000008800 */
[----:B------:R-:W-:Y:S01]  /*0590*/  VOTEU.ALL UP5, P1 ;  /* 0x00000000003f7886 */ /* 0x000fe200008a0000 */
[----:B------:R-:W-:Y:S01]  /*05a0*/  ISETP.NE.AND P1, PT, RZ, UR13, PT ;  /* 0x0000000dff007c0c */ /* 0x000fe2000bf25270 */
[----:B0-----:R-:W-:-:S02]  /*05b0*/  @!UP0 ULEA UR7, UR8, UR7, 0x18 ;  /* 0x0000000708078291 */ /* 0x001fc4000f8ec03f */
[----:B------:R-:W-:-:S04]  /*05c0*/  @!UP1 UIADD3 UR8, -UR9, 0x100000, URZ ;  /* 0x0010000009089890 */ /* 0x000fc8000fffe13f */
[----:B------:R-:W-:Y:S02]  /*05d0*/  @!UP1 USHF.L.U32 UR9, UR8, 0xb, URZ ;  /* 0x0000000b08099899 */ /* 0x000fe4000800063f */
[----:B------:R-:W-:Y:S01]  /*05e0*/  @!UP1 USHF.L.U32 UR8, UR8, 0x1, URZ ;  /* 0x0000000108089899 */ /* 0x000fe2000800063f */
[----:B------:R-:W-:Y:S01]  /*05f0*/  VOTEU.ALL UP0, P0 ;  /* 0x00000000003f7886 */ /* 0x000fe20000000000 */
[----:B-1----:R-:W-:Y:S01]  /*0600*/  @!UP1 ULEA UR10, UR11, UR10, 0x18 ;  /* 0x0000000a0b0a9291 */ /* 0x002fe2000f8ec03f */
[----:B------:R-:W-:Y:S01]  /*0610*/  VOTEU.ALL UP1, P0 ;  /* 0x00000000003f7886 */ /* 0x000fe20000020000 */
[----:B------:R-:W0:Y:S02]  /*0620*/  FENCE.VIEW.ASYNC.S ;  /* 0x00000000000073c6 */ /* 0x000e240000000000 */
[----:B0-----:R-:W3:Y:S02]  /*0630*/  @!UP0 SYNCS.EXCH.64 URZ, [UR7+0x80], UR4 ;  /* 0x00008004073f85b2 */ /* 0x001ee40008000100 */
[----:B------:R0:W3:Y:S01]  /*0640*/  @!UP1 SYNCS.EXCH.64 URZ, [UR7+0x88], UR4 ;  /* 0x00008804073f95b2 */ /* 0x0000e20008000100 */
[----:B------:R-:W-:Y:S01]  /*0650*/  NOP ;  /* 0x0000000000007918 */ /* 0x000fe20000000000 */
[----:B0-----:R-:W-:-:S02]  /*0660*/  ULDC.64 UR4, c[0x0][0x598] ;  /* 0x0001660000047ab9 */ /* 0x001fc40000000a00 */
[----:B------:R-:W-:Y:S02]  /*0670*/  ISETP.NE.U32.AND P0, PT, RZ, UR4, PT ;  /* 0x00000004ff007c0c */ /* 0x000fe4000bf05070 */
[----:B------:R0:W3:Y:S02]  /*0680*/  @!UP2 SYNCS.EXCH.64 URZ, [UR10+0x60], UR8 ;  /* 0x000060080a3fa5b2 */ /* 0x0000e40008000100 */
[----:B------:R-:W-:Y:S01]  /*0690*/  ISETP.NE.AND.EX P0, PT, RZ, UR5, PT, P0 ;  /* 0x00000005ff007c0c */ /* 0x000fe2000bf05300 */
[----:B------:R0:W3:Y:S01]  /*06a0*/  @!UP3 SYNCS.EXCH.64 URZ, [UR10+0x68], UR8 ;  /* 0x000068080a3fb5b2 */ /* 0x0000e20008000100 */
[----:B------:R0:W3:Y:S01]  /*06b0*/  @!UP4 SYNCS.EXCH.64 URZ, [UR10+0x70], UR8 ;  /* 0x000070080a3fc5b2 */ /* 0x0000e20008000100 */
[----:B------:R0:W3:Y:S01]  /*06c0*/  @!UP5 SYNCS.EXCH.64 URZ, [UR10+0x78], UR8 ;  /* 0x000078080a3fd5b2 */ /* 0x0000e20008000100 */
[----:B------:R-:W-:Y:S01]  /*06d0*/  NOP ;  /* 0x0000000000007918 */ /* 0x000fe20000000000 */
[----:B---34-:R-:W-:Y:S08]  /*06e0*/  BAR.SYNC.DEFER_BLOCKING 0x0 ;  /* 0x0000000000007b1d */ /* 0x018ff00000010000 */
[----:B0-----:R-:W-:Y:S05]  /*06f0*/  @!P0 BRA `(.L_x_3) ;  /* 0x0000000000208947 */ /* 0x001fea0003800000 */
[----:B------:R-:W0:Y:S02]  /*0700*/  LDC.64 R4, c[0x0][0x598] ;  /* 0x00016600ff047b82 */ /* 0x000e240000000a00 */
[----:B0-----:R-:W2:Y:S02]  /*0710*/  LDG.E.64 R4, desc[UR20][R4.64] ;  /* 0x0000001404047981 */ /* 0x001ea4000c1e1b00 */
[----:B--2---:R-:W-:-:S04]  /*0720*/  ISETP.NE.U32.AND P0, PT, R4, RZ, PT ;  /* 0x000000ff0400720c */ /* 0x004fc80003f05070 */
[----:B------:R-:W-:-:S13]  /*0730*/  ISETP.NE.AND.EX P0, PT, R5, RZ, PT, P0 ;  /* 0x000000ff0500720c */ /* 0x000fda0003f05300 */
[----:B------:R-:W-:Y:S05]  /*0740*/  @!P0 BRA `(.L_x_3) ;  /* 0x00000000000c8947 */ /* 0x000fea0003800000 */
[----:B------:R-:W2:Y:S02]  /*0750*/  LD.E R4, desc[UR20][R4.64] ;  /* 0x0000001404047980 */ /* 0x000ea4000c101900 */
[----:B--2---:R-:W-:Y:S01]  /*0760*/  R2UR UR32, R4 ;  /* 0x00000000042072ca */ /* 0x004fe200000e0000 */
[----:B------:R-:W-:-:S14]  /*0770*/  BRA `(.L_x_4) ;  /* 0x0000000000247947 */ /* 0x000fdc0003800000 */
.L_x_3:
[----:B------:R-:W-:Y:S02]  /*0780*/  ULDC.64 UR4, c[0x0][0x588] ;  /* 0x0001620000047ab9 */ /* 0x000fe40000000a00 */
[----:B------:R-:W-:-:S04]  /*0790*/  ISETP.NE.U32.AND P0, PT, RZ, UR4, PT ;  /* 0x00000004ff007c0c */ /* 0x000fc8000bf05070 */
[----:B------:R-:W-:-:S13]  /*07a0*/  ISETP.NE.AND.EX P0, PT, RZ, UR5, PT, P0 ;  /* 0x00000005ff007c0c */ /* 0x000fda000bf05300 */
[----:B------:R-:W-:Y:S05]  /*07b0*/  @!P0 BRA `(.L_x_5) ;  /* 0x0000000000108947 */ /* 0x000fea0003800000 */
[----:B------:R-:W0:Y:S02]  /*07c0*/  LDC.64 R4, c[0x0][0x588] ;  /* 0x00016200ff047b82 */ /* 0x000e240000000a00 */
[----:B0-----:R-:W2:Y:S02]  /*07d0*/  LDG.E R4, desc[UR20][R4.64] ;  /* 0x0000001404047981 */ /* 0x001ea4000c1e1900 */
[----:B--2---:R-:W-:Y:S01]  /*07e0*/  R2UR UR32, R4 ;  /* 0x00000000042072ca */ /* 0x004fe200000e0000 */
[----:B------:R-:W-:-:S14]  /*07f0*/  BRA `(.L_x_4) ;  /* 0x0000000000047947 */ /* 0x000fdc0003800000 */
.L_x_5:
[----:B------:R-:W-:-:S05]  /*0800*/  ULDC UR32, c[0x0][0x580] ;  /* 0x0001600000207ab9 */ /* 0x000fca0000000800 */
.L_x_4:
[----:B------:R-:W-:Y:S02]  /*0810*/  ULDC.64 UR4, c[0x0][0x5a0] ;  /* 0x0001680000047ab9 */ /* 0x000fe40000000a00 */
[----:B------:R-:W-:-:S04]  /*0820*/  ISETP.NE.U32.AND P0, PT, RZ, UR4, PT ;  /* 0x00000004ff007c0c */ /* 0x000fc8000bf05070 */
[----:B------:R-:W-:-:S13]  /*0830*/  ISETP.NE.AND.EX P0, PT, RZ, UR5, PT, P0 ;  /* 0x00000005ff007c0c */ /* 0x000fda000bf05300 */
[----:B------:R-:W-:Y:S05]  /*0840*/  @!P0 BRA `(.L_x_6) ;  /* 0x0000000000208947 */ /* 0x000fea0003800000 */
        /* <DEDUP_REMOVED lines=8> */
.L_x_6:
        /* <DEDUP_REMOVED lines=8> */
.L_x_8:
[----:B------:R-:W-:-:S05]  /*0950*/  ULDC UR31, c[0x0][0x584] ;  /* 0x00016100001f7ab9 */ /* 0x000fca0000000800 */
.L_x_7:
[----:B------:R-:W0:Y:S01]  /*0960*/  LDC R0, c[0x0][0x65c] ;  /* 0x00019700ff007b82 */ /* 0x000e220000000800 */
[----:B------:R-:W1:Y:S01]  /*0970*/  S2R R12, SR_CTAID.Y ;  /* 0x00000000000c7919 */ /* 0x000e620000002600 */
[----:B------:R-:W-:Y:S01]  /*0980*/  IMAD.MOV.U32 R5, RZ, RZ, RZ ;  /* 0x000000ffff057224 */ /* 0x000fe200078e00ff */
[----:B------:R-:W-:Y:S01]  /*0990*/  UISETP.NE.AND UP0, UPT, UR13, 0x2, UPT ;  /* 0x000000020d00788c */ /* 0x000fe2000bf05270 */
[----:B------:R-:W2:Y:S01]  /*09a0*/  S2R R4, SR_CTAID.X ;  /* 0x0000000000047919 */ /* 0x000ea20000002500 */
[----:B------:R-:W-:Y:S01]  /*09b0*/  ULDC UR7, c[0x0][0x28c] ;  /* 0x0000a30000077ab9 */ /* 0x000fe20000000800 */
[----:B------:R-:W-:Y:S01]  /*09c0*/  UMOV UR5, URZ ;  /* 0x0000003f00057c82 */ /* 0x000fe20008000000 */
[----:B------:R-:W-:Y:S02]  /*09d0*/  UIADD3 UR7, UR7, 0x7f, URZ ;  /* 0x0000007f07077890 */ /* 0x000fe4000fffe03f */
[----:B------:R-:W-:Y:S01]  /*09e0*/  PLOP3.LUT P0, PT, PT, PT, UP0, 0x80, 0x0 ;  /* 0x000000000000781c */ /* 0x000fe20003f0f008 */
[----:B------:R-:W-:Y:S01]  /*09f0*/  UMOV UR4, URZ ;  /* 0x0000003f00047c82 */ /* 0x000fe20008000000 */
[----:B------:R-:W-:Y:S01]  /*0a00*/  ULDC.64 UR22, c[0x0][0x650] ;  /* 0x0001940000167ab9 */ /* 0x000fe20000000a00 */
[----:B------:R-:W-:-:S04]  /*0a10*/  USHF.R.S32.HI UR10, URZ, 0x1f, UR7 ;  /* 0x0000001f3f0a7899 */ /* 0x000fc80008011407 */
[----:B------:R-:W-:-:S04]  /*0a20*/  ULEA.HI UR10, UR10, UR7, URZ, 0x7 ;  /* 0x000000070a0a7291 */ /* 0x000fc8000f8f383f */
[----:B------:R-:W-:Y:S01]  /*0a30*/  USHF.R.S32.HI UR14, URZ, 0x7, UR10 ;  /* 0x000000073f0e7899 */ /* 0x000fe2000801140a */
[----:B0-----:R-:W-:-:S13]  /*0a40*/  ISETP.NE.AND P2, PT, R0, 0x1, PT ;  /* 0x000000010000780c */ /* 0x001fda0003f45270 */
[----:B------:R-:W2:Y:S01]  /*0a50*/  @P2 LDC R9, c[0x0][0x10] ;  /* 0x00000400ff092b82 */ /* 0x000ea20000000800 */
[----:B-1----:R-:W-:Y:S02]  /*0a60*/  @P2 IMAD.MOV.U32 R6, RZ, RZ, R12 ;  /* 0x000000ffff062224 */ /* 0x002fe400078e000c */
[----:B------:R-:W-:-:S05]  /*0a70*/  @P2 IMAD.MOV.U32 R7, RZ, RZ, RZ ;  /* 0x000000ffff072224 */ /* 0x000fca00078e00ff */
[----:B------:R-:W0:Y:S01]  /*0a80*/  @!P2 LDC R11, c[0x0][0xc] ;  /* 0x00000300ff0bab82 */ /* 0x000e220000000800 */
[----:B------:R-:W-:Y:S01]  /*0a90*/  ULDC UR8, c[0x0][0xc] ;  /* 0x0000030000087ab9 */ /* 0x000fe20000000800 */
[----:B------:R-:W-:Y:S01]  /*0aa0*/  ULDC UR9, c[0x0][0x10] ;  /* 0x0000040000097ab9 */ /* 0x000fe20000000800 */
[----:B------:R-:W-:Y:S01]  /*0ab0*/  ULDC UR7, c[0x0][0x14] ;  /* 0x0000050000077ab9 */ /* 0x000fe20000000800 */
[----:B------:R-:W-:-:S04]  /*0ac0*/  UIMAD.WIDE.U32 UR8, UR8, UR9, URZ ;  /* 0x00000009080872a5 */ /* 0x000fc8000f8e003f */
[----:B------:R-:W-:Y:S02]  /*0ad0*/  UIMAD.WIDE.U32 UR16, UR8, UR7, URZ ;  /* 0x00000007081072a5 */ /* 0x000fe4000f8e003f */
[----:B------:R-:W-:-:S04]  /*0ae0*/  UIMAD UR13, UR9, UR7, URZ ;  /* 0x00000007090d72a4 */ /* 0x000fc8000f8e023f */
[----:B------:R-:W-:Y:S01]  /*0af0*/  UIADD3 UR13, UR17, UR13, URZ ;  /* 0x0000000d110d7290 */ /* 0x000fe2000fffe03f */
[----:B--2---:R-:W-:-:S04]  /*0b00*/  @P2 IMAD.WIDE.U32 R8, R4, R9, R6 ;  /* 0x0000000904082225 */ /* 0x004fc800078e0006 */
[----:B------:R-:W-:Y:S02]  /*0b10*/  @P2 IMAD.MOV.U32 R13, RZ, RZ, R8 ;  /* 0x000000ffff0d2224 */ /* 0x000fe400078e0008 */
[----:B0-----:R-:W-:-:S04]  /*0b20*/  @!P2 IMAD.WIDE.U32 R6, R11, R12, R4 ;  /* 0x0000000c0b06a225 */ /* 0x001fc800078e0004 */
[----:B------:R-:W-:Y:S02]  /*0b30*/  @P2 IMAD.MOV.U32 R11, RZ, RZ, RZ ;  /* 0x000000ffff0b2224 */ /* 0x000fe400078e00ff */
[----:B------:R-:W-:Y:S02]  /*0b40*/  @!P2 IMAD.MOV.U32 R13, RZ, RZ, R6 ;  /* 0x000000ffff0da224 */ /* 0x000fe400078e0006 */
[----:B------:R-:W-:Y:S02]  /*0b50*/  @P2 IMAD.IADD R10, R9, 0x1, R11 ;  /* 0x00000001090a2824 */ /* 0x000fe400078e020b */
[----:B------:R-:W-:Y:S01]  /*0b60*/  @!P2 IMAD.MOV.U32 R10, RZ, RZ, R7 ;  /* 0x000000ffff0aa224 */ /* 0x000fe200078e0007 */
[----:B------:R0:W-:Y:S01]  /*0b70*/  STL [R1+0x78], R13 ;  /* 0x0000780d01007387 */ /* 0x0001e20000100800 */
[----:B------:R-:W-:Y:S02]  /*0b80*/  IMAD.MOV.U32 R18, RZ, RZ, R13 ;  /* 0x000000ffff127224 */ /* 0x000fe400078e000d */
[----:B------:R-:W-:Y:S01]  /*0b90*/  IMAD.MOV.U32 R19, RZ, RZ, R10 ;  /* 0x000000ffff137224 */ /* 0x000fe200078e000a */
[----:B------:R0:W-:Y:S01]  /*0ba0*/  STL [R1+0x74], R10 ;  /* 0x0000740a01007387 */ /* 0x0001e20000100800 */
[----:B------:R-:W-:Y:S05]  /*0bb0*/  @P0 BRA `(.L_x_9) ;  /* 0x0000000000280947 */ /* 0x000fea0003800000 */
[----:B------:R-:W-:Y:S01]  /*0bc0*/  IADD3 R18, P0, R18, UR16, RZ ;  /* 0x0000001012127c10 */ /* 0x000fe2000ff1e0ff */
[----:B------:R-:W-:Y:S02]  /*0bd0*/  UISETP.GE.U32.AND UP0, UPT, UR14, 0x5, UPT ;  /* 0x000000050e00788c */ /* 0x000fe4000bf06070 */
[----:B------:R-:W-:Y:S01]  /*0be0*/  UIMAD.WIDE.U32 UR4, UR14, -0x33333333, URZ ;  /* 0xcccccccd0e0478a5 */ /* 0x000fe2000f8e003f */
[----:B------:R-:W-:Y:S01]  /*0bf0*/  IADD3.X R19, R19, UR13, RZ, P0, !PT ;  /* 0x0000000d13137c10 */ /* 0x000fe200087fe4ff */
[----:B------:R1:W-:Y:S02]  /*0c00*/  STL [R1+0x78], R18 ;  /* 0x0000781201007387 */ /* 0x0003e40000100800 */
[----:B------:R-:W-:Y:S02]  /*0c10*/  USHF.R.U32.HI UR5, URZ, 0x2, UR5 ;  /* 0x000000023f057899 */ /* 0x000fe40008011605 */
[----:B------:R1:W-:Y:S01]  /*0c20*/  STL [R1+0x74], R19 ;  /* 0x0000741301007387 */ /* 0x0003e20000100800 */
[----:B------:R-:W-:-:S02]  /*0c30*/  UMOV UR4, URZ ;  /* 0x0000003f00047c82 */ /* 0x000fc40008000000 */
[----:B------:R-:W-:Y:S02]  /*0c40*/  @UP0 ULOP3.LUT UR4, UR5, 0x1, URZ, 0xc0, !UPT ;  /* 0x0000000105040892 */ /* 0x000fe4000f8ec03f */
[----:B------:R-:W-:-:S12]  /*0c50*/  UIMAD UR5, UR5, -0x5, UR14 ;  /* 0xfffffffb050578a4 */ /* 0x000fd8000f8e020e */
.L_x_9:
[----:B------:R-:W-:Y:S01]  /*0c60*/  IMAD.MOV.U32 R8, RZ, RZ, -0x1 ;  /* 0xffffffffff087424 */ /* 0x000fe200078e00ff */
[----:B------:R-:W-:Y:S01]  /*0c70*/  ISETP.GE.U32.AND P0, PT, R18, UR22, PT ;  /* 0x0000001612007c0c */ /* 0x000fe2000bf06070 */
[----:B------:R-:W-:Y:S01]  /*0c80*/  IMAD.MOV.U32 R6, RZ, RZ, -0x1 ;  /* 0xffffffffff067424 */ /* 0x000fe200078e00ff */
[----:B------:R-:W-:Y:S01]  /*0c90*/  PRMT R0, RZ, 0x7610, R0 ;  /* 0x00007610ff007816 */ /* 0x000fe20000000000 */
[----:B------:R-:W-:Y:S01]  /*0ca0*/  IMAD.MOV.U32 R7, RZ, RZ, -0x1 ;  /* 0xffffffffff077424 */ /* 0x000fe200078e00ff */
[----:B------:R2:W-:Y:S01]  /*0cb0*/  STL [R1+0x7c], R8 ;  /* 0x00007c0801007387 */ /* 0x0005e20000100800 */
[----:B------:R-:W-:-:S03]  /*0cc0*/  ISETP.GE.U32.AND.EX P0, PT, R19, UR23, PT, P0 ;  /* 0x0000001713007c0c */ /* 0x000fc6000bf06100 */
[----:B------:R2:W-:Y:S04]  /*0cd0*/  STL [R1+0x70], R6 ;  /* 0x0000700601007387 */ /* 0x0005e80000100800 */
[----:B------:R2:W-:Y:S06]  /*0ce0*/  STL [R1+0x80], R7 ;  /* 0x0000800701007387 */ /* 0x0005ec0000100800 */
[----:B------:R-:W-:Y:S05]  /*0cf0*/  @P0 BRA `(.L_x_10) ;  /* 0x0000000400680947 */ /* 0x000fea0003800000 */
[----:B------:R-:W3:Y:S01]  /*0d00*/  LDC.64 R14, c[0x0][0x628] ;  /* 0x00018a00ff0e7b82 */ /* 0x000ee20000000a00 */
[----:B--2---:R-:W-:Y:S02]  /*0d10*/  IMAD.MOV.U32 R6, RZ, RZ, R18 ;  /* 0x000000ffff067224 */ /* 0x004fe400078e0012 */
[----:B------:R-:W-:-:S05]  /*0d20*/  IMAD.MOV.U32 R7, RZ, RZ, R19 ;  /* 0x000000ffff077224 */ /* 0x000fca00078e0013 */
[----:B------:R-:W2:Y:S08]  /*0d30*/  LDC R0, c[0x0][0x630] ;  /* 0x00018c00ff007b82 */ /* 0x000eb00000000800 */
[----:B------:R-:W4:Y:S01]  /*0d40*/  LDC.64 R16, c[0x0][0x620] ;  /* 0x00018800ff107b82 */ /* 0x000f220000000a00 */
[----:B---3--:R-:W-:-:S04]  /*0d50*/  ISETP.NE.U32.AND P0, PT, R14, RZ, PT ;  /* 0x000000ff0e00720c */ /* 0x008fc80003f05070 */
[----:B------:R-:W-:-:S13]  /*0d60*/  ISETP.NE.AND.EX P0, PT, R15, RZ, PT, P0 ;  /* 0x000000ff0f00720c */ /* 0x000fda0003f05300 */
[----:B--2-4-:R-:W-:Y:S05]  /*0d70*/  @!P0 BRA `(.L_x_11) ;  /* 0x0000000000288947 */ /* 0x014fea0003800000 */
[----:B------:R-:W2:Y:S02]  /*0d80*/  LDC R11, c[0x0][0x634] ;  /* 0x00018d00ff0b7b82 */ /* 0x000ea40000000800 */
[----:B--2---:R-:W-:-:S05]  /*0d90*/  IADD3 R11, P0, R18, R11, RZ ;  /* 0x0000000b120b7210 */ /* 0x004fca0007f1e0ff */
[----:B0-----:R-:W-:-:S04]  /*0da0*/  IMAD.X R13, RZ, RZ, R19, P0 ;  /* 0x000000ffff0d7224 */ /* 0x001fc800000e0613 */
[----:B------:R-:W-:-:S04]  /*0db0*/  IMAD.WIDE.U32 R6, R13, R14, RZ ;  /* 0x0000000e0d067225 */ /* 0x000fc800078e00ff */
[----:B------:R-:W-:-:S04]  /*0dc0*/  IMAD.WIDE.U32 R8, P0, R11, R15, R6 ;  /* 0x0000000f0b087225 */ /* 0x000fc80007800006 */
[----:B------:R-:W-:-:S04]  /*0dd0*/  IMAD.WIDE.U32 R6, R11, R14, RZ ;  /* 0x0000000e0b067225 */ /* 0x000fc800078e00ff */
[----:B------:R-:W-:Y:S01]  /*0de0*/  IMAD.X R11, RZ, RZ, RZ, P0 ;  /* 0x000000ffff0b7224 */ /* 0x000fe200000e06ff */
[----:B------:R-:W-:Y:S01]  /*0df0*/  IADD3 RZ, P0, R7, R8, RZ ;  /* 0x0000000807ff7210 */ /* 0x000fe20007f1e0ff */
[----:B------:R-:W-:-:S04]  /*0e00*/  IMAD.MOV.U32 R10, RZ, RZ, R9 ;  /* 0x000000ffff0a7224 */ /* 0x000fc800078e0009 */
[----:B------:R-:W-:-:S08]  /*0e10*/  IMAD.WIDE.U32.X R6, R13, R15, R10, P0 ;  /* 0x0000000f0d067225 */ /* 0x000fd000000e040a */
.L_x_11:
[-CC-:B------:R-:W-:Y:S01]  /*0e20*/  SHF.R.U64 R25, R6, R0.reuse, R7.reuse ;  /* 0x0000000006197219 */ /* 0x180fe20000001207 */
[----:B0-----:R-:W0:Y:S01]  /*0e30*/  LDC R10, c[0x0][0x618] ;  /* 0x00018600ff0a7b82 */ /* 0x001e220000000800 */
[----:B------:R-:W-:Y:S01]  /*0e40*/  SHF.R.U32.HI R5, RZ, R0, R7 ;  /* 0x00000000ff057219 */ /* 0x000fe20000011607 */
[----:B------:R-:W-:Y:S01]  /*0e50*/  IMAD.MOV.U32 R6, RZ, RZ, R18 ;  /* 0x000000ffff067224 */ /* 0x000fe200078e0012 */
[----:B------:R-:W-:Y:S01]  /*0e60*/  IADD3 R9, P0, RZ, -R25, RZ ;  /* 0x80000019ff097210 */ /* 0x000fe20007f1e0ff */
[----:B------:R-:W-:Y:S01]  /*0e70*/  IMAD.MOV.U32 R7, RZ, RZ, R19 ;  /* 0x000000ffff077224 */ /* 0x000fe200078e0013 */
[----:B------:R-:W-:Y:S01]  /*0e80*/  I2FP.F32.U32 R0, R4 ;  /* 0x0000000400007245 */ /* 0x000fe20000201000 */
[----:B------:R-:W-:Y:S02]  /*0e90*/  ULDC UR7, c[0x0][0x150] ;  /* 0x0000540000077ab9 */ /* 0x000fe40000000800 */
[----:B------:R-:W2:Y:S01]  /*0ea0*/  LDC.64 R22, c[0x0][0x640] ;  /* 0x00019000ff167b82 */ /* 0x000ea20000000a00 */
[----:B------:R-:W-:-:S02]  /*0eb0*/  IMAD.X R11, RZ, RZ, ~R5, P0 ;  /* 0x000000ffff0b7224 */ /* 0x000fc400000e0e05 */
[----:B------:R-:W-:Y:S01]  /*0ec0*/  FMUL R0, R0, UR7 ;  /* 0x0000000700007c20 */ /* 0x000fe20008400000 */
[----:B------:R-:W-:Y:S01]  /*0ed0*/  IMAD.WIDE.U32 R6, R9, R16, R6 ;  /* 0x0000001009067225 */ /* 0x000fe200078e0006 */
[----:B------:R-:W-:-:S03]  /*0ee0*/  ULDC UR7, c[0x0][0x154] ;  /* 0x0000550000077ab9 */ /* 0x000fc60000000800 */
[----:B------:R-:W-:Y:S01]  /*0ef0*/  IMAD R8, R11, R16, RZ ;  /* 0x000000100b087224 */ /* 0x000fe200078e02ff */
[----:B------:R-:W3:Y:S01]  /*0f00*/  LDC R5, c[0x0][0x144] ;  /* 0x00005100ff057b82 */ /* 0x000ee20000000800 */
[----:B------:R-:W4:Y:S02]  /*0f10*/  F2I.U32.TRUNC.NTZ R0, R0 ;  /* 0x0000000000007305 */ /* 0x000f24000020f000 */
[----:B------:R-:W-:-:S04]  /*0f20*/  IMAD R9, R9, R17, R8 ;  /* 0x0000001109097224 */ /* 0x000fc800078e0208 */
[----:B------:R-:W-:Y:S01]  /*0f30*/  IMAD.IADD R7, R7, 0x1, R9 ;  /* 0x0000000107077824 */ /* 0x000fe200078e0209 */
[----:B------:R-:W5:Y:S01]  /*0f40*/  LDC R16, c[0x0][0x608] ;  /* 0x00018200ff107b82 */ /* 0x000f620000000800 */
[----:B------:R-:W-:-:S03]  /*0f50*/  IMAD.MOV.U32 R9, RZ, RZ, -0x1 ;  /* 0xffffffffff097424 */ /* 0x000fc600078e00ff */
[--C-:B0-----:R-:W-:Y:S02]  /*0f60*/  SHF.R.U64 R14, R6, R10, R7.reuse ;  /* 0x0000000a060e7219 */ /* 0x101fe40000001207 */
[----:B------:R-:W-:Y:S02]  /*0f70*/  I2FP.F32.U32 R6, R12 ;  /* 0x0000000c00067245 */ /* 0x000fe40000201000 */
[----:B------:R-:W0:Y:S01]  /*0f80*/  LDC R20, c[0x0][0x658] ;  /* 0x00019600ff147b82 */ /* 0x000e220000000800 */
[----:B--2---:R-:W-:Y:S01]  /*0f90*/  ISETP.NE.U32.AND P0, PT, R22, RZ, PT ;  /* 0x000000ff1600720c */ /* 0x004fe20003f05070 */
[----:B----4-:R-:W-:Y:S02]  /*0fa0*/  IMAD.MOV R8, RZ, RZ, -R0 ;  /* 0x000000ffff087224 */ /* 0x010fe400078e0a00 */
[----:B------:R-:W-:Y:S01]  /*0fb0*/  FMUL R6, R6, UR7 ;  /* 0x0000000706067c20 */ /* 0x000fe20008400000 */
[----:B------:R-:W-:Y:S02]  /*0fc0*/  SHF.R.U32.HI R7, RZ, R10, R7 ;  /* 0x0000000aff077219 */ /* 0x000fe40000011607 */
[----:B------:R-:W-:Y:S01]  /*0fd0*/  ISETP.NE.AND.EX P0, PT, R23, RZ, PT, P0 ;  /* 0x000000ff1700720c */ /* 0x000fe20003f05300 */
[----:B------:R2:W4:Y:S01]  /*0fe0*/  F2I.U32.TRUNC.NTZ R13, R6 ;  /* 0x00000006000d7305 */ /* 0x000522000020f000 */
[----:B------:R-:W2:Y:S01]  /*0ff0*/  LDC R15, c[0x0][0x148] ;  /* 0x00005200ff0f7b82 */ /* 0x000ea20000000800 */
[----:B---3--:R-:W-:-:S07]  /*1000*/  IMAD R0, R5, R8, R4 ;  /* 0x0000000805007224 */ /* 0x008fce00078e0204 */
[----:B-1----:R-:W1:Y:S01]  /*1010*/  LDC R18, c[0x0][0x600] ;  /* 0x00018000ff127b82 */ /* 0x002e620000000800 */
[-CC-:B-----5:R-:W-:Y:S02]  /*1020*/  SHF.R.U64 R26, R14, R16.reuse, R7.reuse ;  /* 0x000000100e1a7219 */ /* 0x1a0fe40000001207 */
[----:B------:R-:W-:Y:S01]  /*1030*/  SHF.R.U32.HI R5, RZ, R16, R7 ;  /* 0x00000010ff057219 */ /* 0x000fe20000011607 */
[----:B------:R-:W-:-:S04]  /*1040*/  IMAD.MOV.U32 R7, RZ, RZ, 0x1 ;  /* 0x00000001ff077424 */ /* 0x000fc800078e00ff */
[----:B------:R-:W3:Y:S01]  /*1050*/  LDC R19, c[0x0][0x648] ;  /* 0x00019200ff137b82 */ /* 0x000ee20000000800 */
[-C--:B0-----:R-:W-:Y:S02]  /*1060*/  SHF.L.U32 R4, R9, R20.reuse, RZ ;  /* 0x0000001409047219 */ /* 0x081fe400000006ff */
[--C-:B------:R-:W-:Y:S02]  /*1070*/  SHF.R.U64 R16, R26, R20, R5.reuse ;  /* 0x000000141a107219 */ /* 0x100fe40000001205 */
[----:B------:R-:W-:Y:S02]  /*1080*/  LOP3.LUT R11, RZ, R4, RZ, 0x33, !PT ;  /* 0x00000004ff0b7212 */ /* 0x000fe400078e33ff */
[-C--:B------:R-:W-:Y:S01]  /*1090*/  SHF.R.U32.HI R5, RZ, R20.reuse, R5 ;  /* 0x00000014ff057219 */ /* 0x080fe20000011605 */
[----:B------:R-:W0:Y:S01]  /*10a0*/  LDC R21, c[0x0][0x638] ;  /* 0x00018e00ff157b82 */ /* 0x000e220000000800 */
[----:B------:R-:W-:Y:S01]  /*10b0*/  SHF.L.U32 R10, R7, R20, RZ ;  /* 0x00000014070a7219 */ /* 0x000fe200000006ff */
[----:B------:R-:W-:-:S06]  /*10c0*/  IMAD.MOV.U32 R4, RZ, RZ, R16 ;  /* 0x000000ffff047224 */ /* 0x000fcc00078e0010 */
[----:B------:R-:W0:Y:S01]  /*10d0*/  LDC R24, c[0x0][0x610] ;  /* 0x00018400ff187b82 */ /* 0x000e220000000800 */
[----:B--2-4-:R-:W-:Y:S05]  /*10e0*/  @!P0 BRA `(.L_x_12) ;  /* 0x0000000000288947 */ /* 0x014fea0003800000 */
[----:B------:R-:W2:Y:S02]  /*10f0*/  LDC R9, c[0x0][0x64c] ;  /* 0x00019300ff097b82 */ /* 0x000ea40000000800 */
[----:B--2---:R-:W-:-:S05]  /*1100*/  IADD3 R9, P0, R16, R9, RZ ;  /* 0x0000000910097210 */ /* 0x004fca0007f1e0ff */
[----:B------:R-:W-:-:S04]  /*1110*/  IMAD.X R17, RZ, RZ, R5, P0 ;  /* 0x000000ffff117224 */ /* 0x000fc800000e0605 */
[----:B------:R-:W-:-:S04]  /*1120*/  IMAD.WIDE.U32 R4, R17, R22, RZ ;  /* 0x0000001611047225 */ /* 0x000fc800078e00ff */
[----:B------:R-:W-:-:S04]  /*1130*/  IMAD.WIDE.U32 R6, P0, R9, R23, R4 ;  /* 0x0000001709067225 */ /* 0x000fc80007800004 */
[----:B------:R-:W-:-:S04]  /*1140*/  IMAD.WIDE.U32 R4, R9, R22, RZ ;  /* 0x0000001609047225 */ /* 0x000fc800078e00ff */
[----:B------:R-:W-:Y:S01]  /*1150*/  IMAD.X R9, RZ, RZ, RZ, P0 ;  /* 0x000000ffff097224 */ /* 0x000fe200000e06ff */
[----:B------:R-:W-:Y:S01]  /*1160*/  IADD3 RZ, P0, R5, R6, RZ ;  /* 0x0000000605ff7210 */ /* 0x000fe20007f1e0ff */
[----:B------:R-:W-:-:S04]  /*1170*/  IMAD.MOV.U32 R8, RZ, RZ, R7 ;  /* 0x000000ffff087224 */ /* 0x000fc800078e0007 */
[----:B------:R-:W-:-:S08]  /*1180*/  IMAD.WIDE.U32.X R4, R17, R23, R8, P0 ;  /* 0x0000001711047225 */ /* 0x000fd000000e0408 */
.L_x_12:
[----:B---3--:R-:W-:Y:S01]  /*1190*/  SHF.R.U64 R4, R4, R19, R5 ;  /* 0x0000001304047219 */ /* 0x008fe20000001205 */
[----:B-1----:R-:W-:Y:S01]  /*11a0*/  VIADD R5, R18, 0xffffffff ;  /* 0xffffffff12057836 */ /* 0x002fe20000000000 */
[----:B------:R-:W-:Y:S01]  /*11b0*/  LOP3.LUT R11, R26, R11, RZ, 0xc0, !PT ;  /* 0x0000000b1a0b7212 */ /* 0x000fe200078ec0ff */
[----:B------:R-:W-:Y:S02]  /*11c0*/  IMAD.MOV R13, RZ, RZ, -R13 ;  /* 0x000000ffff0d7224 */ /* 0x000fe400078e0a0d */
[----:B------:R-:W-:Y:S01]  /*11d0*/  IMAD.MOV R6, RZ, RZ, -R4 ;  /* 0x000000ffff067224 */ /* 0x000fe200078e0a04 */
[----:B------:R-:W-:Y:S01]  /*11e0*/  LOP3.LUT R14, R14, R5, RZ, 0xc0, !PT ;  /* 0x000000050e0e7212 */ /* 0x000fe200078ec0ff */
[----:B------:R-:W-:Y:S02]  /*11f0*/  @P2 IMAD R0, R15, R13, R12 ;  /* 0x0000000d0f002224 */ /* 0x000fe400078e020c */
[----:B------:R-:W-:Y:S02]  /*1200*/  IMAD R11, R10, R4, R11 ;  /* 0x000000040a0b7224 */ /* 0x000fe400078e020b */
[----:B0-----:R-:W-:-:S02]  /*1210*/  IMAD R5, R6, R21, R16 ;  /* 0x0000001506057224 */ /* 0x001fc400078e0210 */
[----:B------:R-:W-:Y:S02]  /*1220*/  IMAD R4, R11, R24, R0 ;  /* 0x000000180b047224 */ /* 0x000fe400078e0200 */
[----:B------:R-:W-:Y:S02]  /*1230*/  IMAD R5, R5, R18, R14 ;  /* 0x0000001205057224 */ /* 0x000fe400078e020e */
[----:B------:R-:W-:-:S03]  /*1240*/  IMAD.MOV.U32 R0, RZ, RZ, 0x1 ;  /* 0x00000001ff007424 */ /* 0x000fc600078e00ff */
[----:B------:R-:W-:Y:S02]  /*1250*/  SEL R6, R5, R4, !P2 ;  /* 0x0000000405067207 */ /* 0x000fe40005000000 */
[----:B------:R-:W-:-:S03]  /*1260*/  SEL R4, R4, R5, !P2 ;  /* 0x0000000504047207 */ /* 0x000fc60005000000 */
[----:B------:R3:W-:Y:S04]  /*1270*/  STL [R1+0x80], R6 ;  /* 0x0000800601007387 */ /* 0x0007e80000100800 */
[----:B------:R3:W-:Y:S04]  /*1280*/  STL [R1+0x70], R25 ;  /* 0x0000701901007387 */ /* 0x0007e80000100800 */
[----:B------:R3:W-:Y:S02]  /*1290*/  STL [R1+0x7c], R4 ;  /* 0x00007c0401007387 */ /* 0x0007e40000100800 */
.L_x_10:
[----:B------:R-:W-:Y:S05]  /*12a0*/  @!P1 BRA `(.L_x_13) ;  /* 0x000000dc00109947 */ /* 0x000fea0003800000 */
[----:B------:R-:W-:-:S06]  /*12b0*/  UISETP.GT.U32.AND UP0, UPT, UR12, 0x1, UPT ;  /* 0x000000010c00788c */ /* 0x000fcc000bf04070 */
[----:B------:R-:W-:-:S13]  /*12c0*/  PLOP3.LUT P0, PT, PT, PT, UP0, 0x80, 0x0 ;  /* 0x000000000000781c */ /* 0x000fda0003f0f008 */
[----:B------:R-:W-:Y:S05]  /*12d0*/  @P0 EXIT ;  /* 0x000000000000094d */ /* 0x000fea0003800000 */
.L_x_14:
[----:B------:R-:W-:-:S08]  /*12e0*/  NOP ;  /* 0x0000000000007918 */ /* 0x000fd00000000000 */
[----:B------:R-:W4:Y:S02]  /*12f0*/  USETMAXREG.TRY_ALLOC.CTAPOOL UP0, 0xe8 ;  /* 0x000000e8000079c8 */ /* 0x000f240008000600 */
[----:B----4-:R-:W-:-:S13]  /*1300*/  PLOP3.LUT P0, PT, PT, PT, UP0, 0x80, 0x0 ;  /* 0x000000000000781c */ /* 0x010fda0003f0f008 */
[----:B------:R-:W-:Y:S05]  /*1310*/  @!P0 BRA `(.L_x_14) ;  /* 0xfffffffc00f08947 */ /* 0x000fea000383ffff */
[----:B------:R-:W-:-:S13]  /*1320*/  LOP3.LUT P0, RZ, R0, 0xff, RZ, 0xc0, !PT ;  /* 0x000000ff00ff7812 */ /* 0x000fda000780c0ff */
[----:B------:R-:W-:Y:S05]  /*1330*/  @!P0 EXIT ;  /* 0x000000000000894d */ /* 0x000fea0003800000 */
[----:B------:R-:W4:Y:S01]  /*1340*/  S2UR UR6, SR_CgaCtaId ;  /* 0x00000000000679c3 */ /* 0x000f220000008800 */
[----:B------:R-:W-:Y:S01]  /*1350*/  SHF.R.S32.HI R3, RZ, 0x1f, R2 ;  /* 0x0000001fff037819 */ /* 0x000fe20000011402 */
[----:B------:R-:W-:Y:S01]  /*1360*/  UIADD3 UR7, UR18, -0x1, URZ ;  /* 0xffffffff12077890 */ /* 0x000fe2000fffe03f */
[----:B------:R-:W-:Y:S02]  /*1370*/  UMOV UR22, 0x400 ;  /* 0x0000040000167882 */ /* 0x000fe40000000000 */
[CC--:B------:R-:W-:Y:S01]  /*1380*/  LEA.HI R0, R3.reuse, R2.reuse, RZ, 0x2 ;  /* 0x0000000203007211 */ /* 0x0c0fe200078f10ff */
[----:B------:R-:W-:Y:S01]  /*1390*/  UISETP.LT.AND UP0, UPT, UR14, 0x1, UPT ;  /* 0x000000010e00788c */ /* 0x000fe2000bf01270 */
[----:B------:R-:W-:Y:S01]  /*13a0*/  LEA.HI R3, R3, R2, RZ, 0x5 ;  /* 0x0000000203037211 */ /* 0x000fe200078f28ff */
[----:B------:R-:W-:Y:S01]  /*13b0*/  ULOP3.LUT UR30, UR15, 0x1, URZ, 0xfc, !UPT ;  /* 0x000000010f1e7892 */ /* 0x000fe2000f8efc3f */
[--C-:B---3--:R-:W-:Y:S01]  /*13c0*/  SHF.R.S32.HI R4, RZ, 0x2, R0.reuse ;  /* 0x00000002ff047819 */ /* 0x108fe20000011400 */
[----:B------:R-:W-:Y:S01]  /*13d0*/  USEL UR19, UR14, 0x1, UP0 ;  /* 0x000000010e137887 */ /* 0x000fe20008000000 */
[----:B------:R-:W-:Y:S01]  /*13e0*/  SHF.R.S32.HI R5, RZ, 0x1f, R0 ;  /* 0x0000001fff057819 */ /* 0x000fe20000011400 */
[----:B------:R-:W-:Y:S01]  /*13f0*/  UISETP.NE.AND UP0, UPT, UR7, URZ, UPT ;  /* 0x0000003f0700728c */ /* 0x000fe2000bf05270 */
[----:B--2---:R-:W-:Y:S01]  /*1400*/  SHF.R.S32.HI R7, RZ, 0x5, R3 ;  /* 0x00000005ff077819 */ /* 0x004fe20000011403 */
[----:B------:R-:W-:Y:S01]  /*1410*/  USHF.L.U32 UR29, UR14, 0x1, URZ ;  /* 0x000000010e1d7899 */ /* 0x000fe2000800063f */
[----:B------:R-:W-:Y:S01]  /*1420*/  LEA.HI R5, R5, R4, RZ, 0x3 ;  /* 0x0000000405057211 */ /* 0x000fe200078f18ff */
[----:B------:R-:W-:Y:S01]  /*1430*/  UIADD3 UR19, -UR19, UR14, URZ ;  /* 0x0000000e13137290 */ /* 0x000fe2000fffe13f */
[----:B------:R-:W-:Y:S01]  /*1440*/  LOP3.LUT R3, R0, 0xfffffffc, RZ, 0xc0, !PT ;  /* 0xfffffffc00037812 */ /* 0x000fe200078ec0ff */
[----:B------:R-:W-:Y:S01]  /*1450*/  USEL UR27, URZ, 0x1, UP0 ;  /* 0x000000013f1b7887 */ /* 0x000fe20008000000 */
[----:B------:R-:W-:-:S03]  /*1460*/  LOP3.LUT R5, R5, 0xfffffff8, RZ, 0xc0, !PT ;  /* 0xfffffff805057812 */ /* 0x000fc600078ec0ff */
[----:B------:R-:W-:Y:S01]  /*1470*/  IMAD.IADD R6, R2, 0x1, -R3 ;  /* 0x0000000102067824 */ /* 0x000fe200078e0a03 */
[----:B----4-:R-:W-:Y:S01]  /*1480*/  ULEA UR22, UR6, UR22, 0x18 ;  /* 0x0000001606167291 */ /* 0x010fe2000f8ec03f */
[----:B------:R-:W-:Y:S01]  /*1490*/  IMAD.IADD R4, R4, 0x1, -R5 ;  /* 0x0000000104047824 */ /* 0x000fe200078e0a05 */
[----:B------:R-:W-:Y:S02]  /*14a0*/  USHF.L.U32 UR6, UR7, 0x3, URZ ;  /* 0x0000000307067899 */ /* 0x000fe4000800063f */
[----:B------:R2:W-:Y:S01]  /*14b0*/  STL [R1+0x84], R6 ;  /* 0x0000840601007387 */ /* 0x0005e20000100800 */
[----:B------:R-:W-:Y:S01]  /*14c0*/  UIADD3 UR28, UR22, 0x60, URZ ;  /* 0x00000060161c7890 */ /* 0x000fe2000fffe03f */
[--C-:B------:R-:W-:Y:S01]  /*14d0*/  IMAD R0, R7, -0x10, -R4.reuse ;  /* 0xfffffff007007824 */ /* 0x100fe200078e0a04 */
[----:B------:R-:W-:Y:S01]  /*14e0*/  ULOP3.LUT UR6, UR6, 0x8, URZ, 0xc0, !UPT ;  /* 0x0000000806067892 */ /* 0x000fe2000f8ec03f */
[----:B------:R-:W-:Y:S01]  /*14f0*/  SHF.R.S32.HI R5, RZ, 0x1f, R4 ;  /* 0x0000001fff057819 */ /* 0x000fe20000011404 */
[----:B------:R-:W-:-:S02]  /*1500*/  ULEA UR18, UR18, UR28, 0x3 ;  /* 0x0000001c12127291 */ /* 0x000fc4000f8e183f */
[----:B------:R-:W-:Y:S02]  /*1510*/  ULOP3.LUT UR26, UR6, 0x8, URZ, 0x3c, !UPT ;  /* 0x00000008061a7892 */ /* 0x000fe4000f8e3c3f */
[----:B------:R-:W-:Y:S01]  /*1520*/  ULOP3.LUT UR12, UR6, 0x18, URZ, 0x3c, !UPT ;  /* 0x00000018060c7892 */ /* 0x000fe2000f8e3c3f */
[----:B------:R-:W-:Y:S02]  /*1530*/  IMAD.WIDE R2, R7, 0x10, R4 ;  /* 0x0000001007027825 */ /* 0x000fe400078e0204 */
[----:B------:R-:W-:Y:S02]  /*1540*/  ULDC UR6, c[0x0][0x284] ;  /* 0x0000a10000067ab9 */ /* 0x000fe40000000800 */
[----:B------:R-:W-:-:S05]  /*1550*/  VIADD R0, R0, UR6 ;  /* 0x0000000600007c36 */ /* 0x000fca0008000000 */
[----:B------:R2:W-:Y:S04]  /*1560*/  STL [R1+0x90], R0 ;  /* 0x0000900001007387 */ /* 0x0005e80000100800 */
[----:B------:R2:W-:Y:S02]  /*1570*/  STL.64 [R1+0x88], R2 ;  /* 0x0000880201007387 */ /* 0x0005e40000100a00 */
.L_x_297:
[----:B--2---:R-:W-:Y:S01]  /*1580*/  IMAD.U32 R0, RZ, RZ, UR27 ;  /* 0x0000001bff007e24 */ /* 0x004fe2000f8e00ff */
[----:B0-----:R-:W2:Y:S01]  /*1590*/  LDC R2, c[0x0][0x28c] ;  /* 0x0000a300ff027b82 */ /* 0x001ea20000000800 */
[----:B------:R-:W-:Y:S01]  /*15a0*/  UMOV UR6, URZ ;  /* 0x0000003f00067c82 */ /* 0x000fe20008000000 */
[----:B------:R-:W-:Y:S02]  /*15b0*/  UMOV UR24, UR5 ;  /* 0x0000000500187c82 */ /* 0x000fe40008000000 */
[----:B------:R-:W-:-:S04]  /*15c0*/  SHF.L.U32 R0, R0, 0x1f, RZ ;  /* 0x0000001f00007819 */ /* 0x000fc800000006ff */
[----:B------:R-:W3:Y:S01]  /*15d0*/  SYNCS.PHASECHK.TRANS64.TRYWAIT P0, [UR18+-0x8], R0 ;  /* 0xfffff800ff0075a7 */ /* 0x000ee20008000152 */
[----:B--2---:R-:W-:Y:S01]  /*15e0*/  ISETP.GE.AND P1, PT, R2, 0x1, PT ;  /* 0x000000010200780c */ /* 0x004fe20003f26270 */
[----:B-1-34-:R-:W-:-:S12]  /*15f0*/  @!P0 BRA `(.L_x_15) ;  /* 0x000000e800808947 */ /* 0x01afd80003800000 */
.L_x_320:
[----:B------:R3:W-:Y:S01]  /*1600*/  STL [R1+0x6c], RZ ;  /* 0x00006cff01007387 */ /* 0x0007e20000100800 */
[----:B------:R-:W-:Y:S01]  /*1610*/  UMOV UR23, UR4 ;  /* 0x0000000400177c82 */ /* 0x000fe20008000000 */
[----:B------:R-:W-:Y:S01]  /*1620*/  UMOV UR7, URZ ;  /* 0x0000003f00077c82 */ /* 0x000fe20008000000 */
[----:B------:R-:W-:Y:S01]  /*1630*/  UMOV UR8, URZ ;  /* 0x0000003f00087c82 */ /* 0x000fe20008000000 */
[----:B------:R3:W-:Y:S01]  /*1640*/  STL [R1+0x68], RZ ;  /* 0x000068ff01007387 */ /* 0x0007e20000100800 */
[----:B--2---:R-:W-:Y:S01]  /*1650*/  IMAD.MOV.U32 R0, RZ, RZ, RZ ;  /* 0x000000ffff007224 */ /* 0x004fe200078e00ff */
[----:B------:R-:W-:Y:S02]  /*1660*/  CS2R R2, SRZ ;  /* 0x0000000000027805 */ /* 0x000fe4000001ff00 */
[----:B------:R-:W-:Y:S01]  /*1670*/  CS2R R4, SRZ ;  /* 0x0000000000047805 */ /* 0x000fe2000001ff00 */
[----:B------:R3:W-:Y:S01]  /*1680*/  STL [R1+0x64], RZ ;  /* 0x000064ff01007387 */ /* 0x0007e20000100800 */
[----:B------:R-:W-:-:S02]  /*1690*/  CS2R R6, SRZ ;  /* 0x0000000000067805 */ /* 0x000fc4000001ff00 */
[----:B------:R-:W-:Y:S02]  /*16a0*/  CS2R R8, SRZ ;  /* 0x0000000000087805 */ /* 0x000fe4000001ff00 */
[----:B0-----:R-:W-:Y:S01]  /*16b0*/  CS2R R10, SRZ ;  /* 0x00000000000a7805 */ /* 0x001fe2000001ff00 */
[----:B------:R3:W-:Y:S01]  /*16c0*/  STL [R1+0x60], RZ ;  /* 0x000060ff01007387 */ /* 0x0007e20000100800 */
[----:B------:R-:W-:Y:S02]  /*16d0*/  CS2R R12, SRZ ;  /* 0x00000000000c7805 */ /* 0x000fe4000001ff00 */
[----:B------:R-:W-:Y:S02]  /*16e0*/  CS2R R14, SRZ ;  /* 0x00000000000e7805 */ /* 0x000fe4000001ff00 */
[----:B------:R-:W-:Y:S01]  /*16f0*/  CS2R R16, SRZ ;  /* 0x0000000000107805 */ /* 0x000fe2000001ff00 */
[----:B------:R3:W-:Y:S01]  /*1700*/  STL [R1+0x5c], RZ ;  /* 0x00005cff01007387 */ /* 0x0007e20000100800 */
[----:B-1----:R-:W-:-:S02]  /*1710*/  CS2R R18, SRZ ;  /* 0x0000000000127805 */ /* 0x002fc4000001ff00 */
[----:B------:R-:W-:Y:S02]  /*1720*/  CS2R R20, SRZ ;  /* 0x0000000000147805 */ /* 0x000fe4000001ff00 */
[----:B------:R-:W-:Y:S01]  /*1730*/  CS2R R22, SRZ ;  /* 0x0000000000167805 */ /* 0x000fe2000001ff00 */
[----:B------:R3:W-:Y:S01]  /*1740*/  STL [R1+0x58], RZ ;  /* 0x000058ff01007387 */ /* 0x0007e20000100800 */
[----:B------:R-:W-:Y:S02]  /*1750*/  CS2R R152, SRZ ;  /* 0x0000000000987805 */ /* 0x000fe4000001ff00 */
[----:B------:R-:W-:Y:S02]  /*1760*/  CS2R R154, SRZ ;  /* 0x00000000009a7805 */ /* 0x000fe4000001ff00 */
[----:B------:R-:W-:Y:S01]  /*1770*/  CS2R R156, SRZ ;  /* 0x00000000009c7805 */ /* 0x000fe2000001ff00 */
[----:B------:R3:W-:Y:S01]  /*1780*/  STL [R1+0x54], RZ ;  /* 0x000054ff01007387 */ /* 0x0007e20000100800 */
[----:B------:R-:W-:-:S02]  /*1790*/  CS2R R158, SRZ ;  /* 0x00000000009e7805 */ /* 0x000fc4000001ff00 */
        /* <DEDUP_REMOVED lines=44> */
[----:B------:R-:W-:Y:S01]  /*1a60*/  CS2R R226, SRZ ;  /* 0x0000000000e27805 */ /* 0x000fe2000001ff00 */
[----:B------:R-:W-:Y:S01]  /*1a70*/  IMAD.MOV.U32 R228, RZ, RZ, RZ ;  /* 0x000000ffffe47224 */ /* 0x000fe200078e00ff */
[----:B------:R3:W-:Y:S01]  /*1a80*/  STL [R1+0x24], RZ ;  /* 0x000024ff01007387 */ /* 0x0007e20000100800 */
[----:B------:R-:W-:Y:S02]  /*1a90*/  CS2R R24, SRZ ;  /* 0x0000000000187805 */ /* 0x000fe4000001ff00 */
[----:B------:R-:W-:-:S02]  /*1aa0*/  CS2R R26, SRZ ;  /* 0x00000000001a7805 */ /* 0x000fc4000001ff00 */
[----:B------:R-:W-:Y:S01]  /*1ab0*/  CS2R R28, SRZ ;  /* 0x00000000001c7805 */ /* 0x000fe2000001ff00 */
[----:B------:R3:W-:Y:S01]  /*1ac0*/  STL [R1+0x20], RZ ;  /* 0x000020ff01007387 */ /* 0x0007e20000100800 */
[----:B------:R-:W-:Y:S02]  /*1ad0*/  CS2R R30, SRZ ;  /* 0x00000000001e7805 */ /* 0x000fe4000001ff00 */
[----:B------:R-:W-:Y:S02]  /*1ae0*/  CS2R R32, SRZ ;  /* 0x0000000000207805 */ /* 0x000fe4000001ff00 */
[----:B------:R-:W-:Y:S01]  /*1af0*/  CS2R R34, SRZ ;  /* 0x0000000000227805 */ /* 0x000fe2000001ff00 */
        /* <DEDUP_REMOVED lines=28> */
[----:B------:R3:W-:Y:S01]  /*1cc0*/  STL [R1], RZ ;  /* 0x000000ff01007387 */ /* 0x0007e20000100800 */
[----:B------:R-:W-:Y:S02]  /*1cd0*/  CS2R R78, SRZ ;  /* 0x00000000004e7805 */ /* 0x000fe4000001ff00 */
[----:B------:R-:W-:Y:S02]  /*1ce0*/  CS2R R80, SRZ ;  /* 0x0000000000507805 */ /* 0x000fe4000001ff00 */
[----:B------:R-:W-:Y:S02]  /*1cf0*/  CS2R R82, SRZ ;  /* 0x0000000000527805 */ /* 0x000fe4000001ff00 */
[----:B------:R-:W-:Y:S02]  /*1d00*/  CS2R R84, SRZ ;  /* 0x0000000000547805 */ /* 0x000fe4000001ff00 */
[----:B------:R-:W-:-:S02]  /*1d10*/  CS2R R86, SRZ ;  /* 0x0000000000567805 */ /* 0x000fc4000001ff00 */
[----:B------:R-:W-:Y:S02]  /*1d20*/  CS2R R88, SRZ ;  /* 0x0000000000587805 */ /* 0x000fe4000001ff00 */
        /* <DEDUP_REMOVED lines=30> */
[----:B------:R-:W-:Y:S01]  /*1f10*/  CS2R R150, SRZ ;  /* 0x0000000000967805 */ /* 0x000fe2000001ff00 */
[----:B---3--:R-:W-:Y:S06]  /*1f20*/  @!P1 BRA `(.L_x_16) ;  /* 0x0000001000a09947 */ /* 0x008fec0003800000 */
[----:B------:R-:W-:-:S06]  /*1f30*/  UISETP.NE.AND UP0, UPT, UR30, 0x3, UPT ;  /* 0x000000031e00788c */ /* 0x000fcc000bf05270 */
[----:B------:R-:W-:-:S13]  /*1f40*/  PLOP3.LUT P1, PT, PT, PT, UP0, 0x80, 0x0 ;  /* 0x000000000000781c */ /* 0x000fda0003f2f008 */
[----:B------:R-:W-:Y:S05]  /*1f50*/  @!P1 BRA `(.L_x_17) ;  /* 0x0000000000049947 */ /* 0x000fea0003800000 */
[----:B------:R-:W-:Y:S01]  /*1f60*/  BPT.TRAP 0x1 ;  /* 0x000000040000795c */ /* 0x000fe20000300000 */
.L_x_17:
[----:B------:R-:W-:Y:S01]  /*1f70*/  ULEA UR6, UR5, UR22, 0x3 ;  /* 0x0000001605067291 */ /* 0x000fe2000f8e183f */
[----:B------:R-:W-:-:S05]  /*1f80*/  IMAD.U32 R0, RZ, RZ, UR4 ;  /* 0x00000004ff007e24 */ /* 0x000fca000f8e00ff */
[----:B------:R-:W-:-:S04]  /*1f90*/  SHF.L.U32 R0, R0, 0x1f, RZ ;  /* 0x0000001f00007819 */ /* 0x000fc800000006ff */
[----:B------:R0:W1:Y:S01]  /*1fa0*/  SYNCS.PHASECHK.TRANS64.TRYWAIT P0, [UR6], R0 ;  /* 0x00000000ff0075a7 */ /* 0x0000620008000146 */
[----:B------:R-:W-:Y:S05]  /*1fb0*/  @!P1 BRA `(.L_x_18) ;  /* 0x0000000000049947 */ /* 0x000fea0003800000 */
[----:B------:R-:W-:Y:S01]  /*1fc0*/  BPT.TRAP 0x1 ;  /* 0x000000040000795c */ /* 0x000fe20000300000 */
.L_x_18:
[----:B-1----:R-:W-:Y:S05]  /*1fd0*/  @P0 BRA `(.L_x_19) ;  /* 0x0000000000080947 */ /* 0x002fea0003800000 */
[----:B------:R-:W1:Y:S02]  /*1fe0*/  SYNCS.PHASECHK.TRANS64.TRYWAIT P0, [UR6], R0 ;  /* 0x00000000ff0075a7 */ /* 0x000e640008000146 */
[----:B-1----:R-:W-:Y:S05]  /*1ff0*/  @!P0 BRA `(.L_x_20) ;  /* 0x000000e000188947 */ /* 0x002fea0003800000 */
.L_x_19:
[----:B------:R-:W-:Y:S01]  /*2000*/  UIADD3 UR6, UR22, 0x180, URZ ;  /* 0x0000018016067890 */ /* 0x000fe2000fffe03f */
[----:B------:R-:W-:Y:S01]  /*2010*/  WARPGROUP.ARRIVE ;  /* 0x00000000000079c5 */ /* 0x000fe20000000000 */
[----:B------:R-:W-:Y:S01]  /*2020*/  UIADD3 UR7, UR22, 0xa180, URZ ;  /* 0x0000a18016077890 */ /* 0x000fe2000fffe03f */
[----:B------:R2:W-:Y:S01]  /*2030*/  STL [R1+0x6c], RZ ;  /* 0x00006cff01007387 */ /* 0x0005e20000100800 */
[----:B------:R-:W-:Y:S01]  /*2040*/  USHF.R.U32.HI UR6, URZ, 0x4, UR6 ;  /* 0x000000043f067899 */ /* 0x000fe20008011606 */
[----:B01----:R-:W-:Y:S01]  /*2050*/  IMAD.MOV.U32 R0, RZ, RZ, RZ ;  /* 0x000000ffff007224 */ /* 0x003fe200078e00ff */
[----:B------:R-:W-:Y:S01]  /*2060*/  USHF.R.U32.HI UR7, URZ, 0x4, UR7 ;  /* 0x000000043f077899 */ /* 0x000fe20008011607 */
[----:B------:R2:W-:Y:S01]  /*2070*/  STL [R1+0x68], RZ ;  /* 0x000068ff01007387 */ /* 0x0005e20000100800 */
[----:B------:R-:W-:Y:S01]  /*2080*/  ULOP3.LUT UR6, UR6, 0x3fff, URZ, 0xc0, !UPT ;  /* 0x00003fff06067892 */ /* 0x000fe2000f8ec03f */
[----:B------:R-:W-:Y:S01]  /*2090*/  CS2R R2, SRZ ;  /* 0x0000000000027805 */ /* 0x000fe2000001ff00 */
[----:B------:R-:W-:Y:S01]  /*20a0*/  ULOP3.LUT UR7, UR7, 0x3fff, URZ, 0xc0, !UPT ;  /* 0x00003fff07077892 */ /* 0x000fe2000f8ec03f */
[----:B------:R2:W-:Y:S01]  /*20b0*/  STL [R1+0x64], RZ ;  /* 0x000064ff01007387 */ /* 0x0005e20000100800 */
[----:B------:R-:W-:Y:S01]  /*20c0*/  ULOP3.LUT UR6, UR6, 0x10000, URZ, 0xfc, !UPT ;  /* 0x0001000006067892 */ /* 0x000fe2000f8efc3f */
[----:B------:R-:W-:Y:S01]  /*20d0*/  CS2R R4, SRZ ;  /* 0x0000000000047805 */ /* 0x000fe2000001ff00 */
[----:B------:R-:W-:Y:S01]  /*20e0*/  ULOP3.LUT UR7, UR7, 0x10000, URZ, 0xfc, !UPT ;  /* 0x0001000007077892 */ /* 0x000fe2000f8efc3f */
[----:B------:R2:W-:Y:S01]  /*20f0*/  STL [R1+0x60], RZ ;  /* 0x000060ff01007387 */ /* 0x0005e20000100800 */
[----:B------:R-:W-:Y:S01]  /*2100*/  ULEA UR6, UR5, UR6, 0x9 ;  /* 0x0000000605067291 */ /* 0x000fe2000f8e483f */
[----:B------:R-:W-:Y:S01]  /*2110*/  CS2R R6, SRZ ;  /* 0x0000000000067805 */ /* 0x000fe2000001ff00 */
[----:B------:R-:W-:Y:S01]  /*2120*/  ULEA UR7, UR5, UR7, 0xb ;  /* 0x0000000705077291 */ /* 0x000fe2000f8e583f */
[----:B------:R2:W-:Y:S01]  /*2130*/  STL [R1+0x5c], RZ ;  /* 0x00005cff01007387 */ /* 0x0005e20000100800 */
[----:B------:R-:W-:Y:S01]  /*2140*/  UMOV UR9, 0x40000040 ;  /* 0x4000004000097882 */ /* 0x000fe20000000000 */
[----:B------:R-:W-:Y:S01]  /*2150*/  UMOV UR11, 0x40000040 ;  /* 0x40000040000b7882 */ /* 0x000fe20000000000 */
[----:B------:R-:W-:Y:S01]  /*2160*/  CS2R R8, SRZ ;  /* 0x0000000000087805 */ /* 0x000fe2000001ff00 */
[----:B------:R-:W-:Y:S01]  /*2170*/  UMOV UR8, UR6 ;  /* 0x0000000600087c82 */ /* 0x000fe20008000000 */
[----:B------:R2:W-:Y:S01]  /*2180*/  STL [R1+0x58], RZ ;  /* 0x000058ff01007387 */ /* 0x0005e20000100800 */
[----:B------:R-:W-:Y:S01]  /*2190*/  UMOV UR10, UR7 ;  /* 0x00000007000a7c82 */ /* 0x000fe20008000000 */
[----:B------:R-:W-:Y:S01]  /*21a0*/  CS2R R10, SRZ ;  /* 0x00000000000a7805 */ /* 0x000fe2000001ff00 */
[----:B------:R-:W-:Y:S01]  /*21b0*/  QGMMA.64x256x32.F32.E4M3.E4M3 R24, gdesc[UR8], RZ, !UPT ;  /* 0x03e00000081879f3 */ /* 0x000fe2000c7008ff */
[----:B------:R-:W-:Y:S01]  /*21c0*/  UIADD3 UR8, UR6, 0x2, URZ ;  /* 0x0000000206087890 */ /* 0x000fe2000fffe03f */
[----:B------:R2:W-:Y:S01]  /*21d0*/  STL [R1+0x54], RZ ;  /* 0x000054ff01007387 */ /* 0x0005e20000100800 */
[----:B------:R-:W-:Y:S01]  /*21e0*/  UIADD3 UR10, UR7, 0x2, URZ ;  /* 0x00000002070a7890 */ /* 0x000fe2000fffe03f */
[----:B------:R-:W-:Y:S01]  /*21f0*/  CS2R R12, SRZ ;  /* 0x00000000000c7805 */ /* 0x000fe2000001ff00 */
[----:B------:R-:W-:Y:S01]  /*2200*/  UMOV UR9, 0x40000040 ;  /* 0x4000004000097882 */ /* 0x000fe20000000000 */
[----:B------:R-:W-:Y:S01]  /*2210*/  UMOV UR11, 0x40000040 ;  /* 0x40000040000b7882 */ /* 0x000fe20000000000 */
        /* <DEDUP_REMOVED lines=57> */
[----:B------:R-:W-:Y:S01]  /*25b0*/  CS2R R226, SRZ ;  /* 0x0000000000e27805 */ /* 0x000fe2000001ff00 */
[----:B------:R-:W-:-:S02]  /*25c0*/  IMAD.MOV.U32 R228, RZ, RZ, RZ ;  /* 0x000000ffffe47224 */ /* 0x000fc400078e00ff */
[----:B------:R2:W-:Y:S04]  /*25d0*/  STL [R1+0x14], RZ ;  /* 0x000014ff01007387 */ /* 0x0005e80000100800 */
[----:B------:R2:W-:Y:S04]  /*25e0*/  STL [R1+0x10], RZ ;  /* 0x000010ff01007387 */ /* 0x0005e80000100800 */
[----:B------:R2:W-:Y:S04]  /*25f0*/  STL [R1+0xc], RZ ;  /* 0x00000cff01007387 */ /* 0x0005e80000100800 */
[----:B------:R2:W-:Y:S04]  /*2600*/  STL [R1+0x8], RZ ;  /* 0x000008ff01007387 */ /* 0x0005e80000100800 */
[----:B------:R2:W-:Y:S04]  /*2610*/  STL [R1+0x4], RZ ;  /* 0x000004ff01007387 */ /* 0x0005e80000100800 */
[----:B------:R2:W-:Y:S01]  /*2620*/  STL [R1], RZ ;  /* 0x000000ff01007387 */ /* 0x0005e20000100800 */
[----:B------:R-:W-:Y:S01]  /*2630*/  QGMMA.64x256x32.F32.E4M3.E4M3 R24, gdesc[UR8], R24 ;  /* 0x03e00000081879f3 */ /* 0x000fe20008700818 */
[----:B------:R-:W-:-:S02]  /*2640*/  UIADD3 UR8, UR6, 0x4, URZ ;  /* 0x0000000406087890 */ /* 0x000fc4000fffe03f */
[----:B------:R-:W-:Y:S01]  /*2650*/  UIADD3 UR10, UR7, 0x4, URZ ;  /* 0x00000004070a7890 */ /* 0x000fe2000fffe03f */
[----:B------:R-:W-:Y:S01]  /*2660*/  UMOV UR9, 0x40000040 ;  /* 0x4000004000097882 */ /* 0x000fe20000000000 */
[----:B------:R-:W-:-:S15]  /*2670*/  UMOV UR11, 0x40000040 ;  /* 0x40000040000b7882 */ /* 0x000fde0000000000 */
[----:B------:R-:W-:-:S08]  /*2680*/  NOP ;  /* 0x0000000000007918 */ /* 0x000fd00000000000 */
[----:B------:R-:W-:Y:S01]  /*2690*/  QGMMA.64x256x32.F32.E4M3.E4M3 R24, gdesc[UR8], R24 ;  /* 0x03e00000081879f3 */ /* 0x000fe20008700818 */
[----:B------:R-:W-:Y:S02]  /*26a0*/  UIADD3 UR10, UR7, 0x6, URZ ;  /* 0x00000006070a7890 */ /* 0x000fe4000fffe03f */
[----:B------:R-:W-:Y:S01]  /*26b0*/  UIADD3 UR8, UR6, 0x6, URZ ;  /* 0x0000000606087890 */ /* 0x000fe2000fffe03f */
[----:B------:R-:W-:Y:S01]  /*26c0*/  ULDC UR7, c[0x0][0x50c] ;  /* 0x0001430000077ab9 */ /* 0x000fe20000000800 */
[----:B------:R-:W-:Y:S01]  /*26d0*/  UMOV UR9, 0x40000040 ;  /* 0x4000004000097882 */ /* 0x000fe20000000000 */
[----:B------:R-:W-:Y:S01]  /*26e0*/  UISETP.NE.AND UP0, UPT, UR7, 0x4, UPT ;  /* 0x000000040700788c */ /* 0x000fe2000bf05270 */
[----:B------:R-:W-:Y:S01]  /*26f0*/  UMOV UR11, 0x40000040 ;  /* 0x40000040000b7882 */ /* 0x000fe20000000000 */
[----:B------:R-:W-:Y:S02]  /*2700*/  UMOV UR6, 0x4 ;  /* 0x0000000400067882 */ /* 0x000fe40000000000 */
[----:B------:R-:W-:-:S06]  /*2710*/  USEL UR7, URZ, 0x1, UP0 ;  /* 0x000000013f077887 */ /* 0x000fcc0008000000 */
[----:B------:R-:W-:-:S12]  /*2720*/  ISETP.NE.AND P0, PT, RZ, UR7, PT ;  /* 0x00000007ff007c0c */ /* 0x000fd8000bf05270 */
[----:B------:R-:W-:Y:S01]  /*2730*/  QGMMA.64x256x32.F32.E4M3.E4M3 R24, gdesc[UR8], R24, gsb0 ;  /* 0x03e00000081879f3 */ /* 0x000fe20008000818 */
[----:B--2---:R-:W-:Y:S05]  /*2740*/  @!P0 BRA `(.L_x_21) ;  /* 0x0000000800808947 */ /* 0x004fea0003800000 */
[----:B------:R-:W-:Y:S02]  /*2750*/  WARPGROUP.DEPBAR.LE gsb0, 0x0 ;  /* 0x00008000000079c5 */ /* 0x000fe40000010000 */
[----:B------:R-:W-:-:S01]  /*2760*/  FADD R227, RZ, R25 ;  /* 0x00000019ffe37221 */ /* 0x000fc20000000000 */
[----:B------:R-:W-:Y:S01]  /*2770*/  FADD R228, RZ, R24 ;  /* 0x00000018ffe47221 */ /* 0x000fe20000000000 */
[----:B------:R-:W-:-:S01]  /*2780*/  FADD R226, RZ, R26 ;  /* 0x0000001affe27221 */ /* 0x000fc20000000000 */
[----:B------:R-:W-:Y:S01]  /*2790*/  FADD R225, RZ, R27 ;  /* 0x0000001bffe17221 */ /* 0x000fe20000000000 */
[----:B------:R-:W-:-:S01]  /*27a0*/  FADD R224, RZ, R28 ;  /* 0x0000001cffe07221 */ /* 0x000fc20000000000 */
[----:B------:R0:W-:Y:S01]  /*27b0*/  STL [R1+0x98], R227 ;  /* 0x000098e301007387 */ /* 0x0001e20000100800 */
[----:B------:R-:W-:-:S01]  /*27c0*/  FADD R223, RZ, R29 ;  /* 0x0000001dffdf7221 */ /* 0x000fc20000000000 */
[----:B------:R-:W-:Y:S01]  /*27d0*/  FADD R222, RZ, R30 ;  /* 0x0000001effde7221 */ /* 0x000fe20000000000 */
[----:B------:R-:W-:-:S01]  /*27e0*/  FADD R221, RZ, R31 ;  /* 0x0000001fffdd7221 */ /* 0x000fc20000000000 */
[----:B------:R-:W-:Y:S01]  /*27f0*/  FADD R220, RZ, R32 ;  /* 0x00000020ffdc7221 */ /* 0x000fe20000000000 */
[----:B------:R-:W-:-:S01]  /*2800*/  FADD R219, RZ, R33 ;  /* 0x00000021ffdb7221 */ /* 0x000fc20000000000 */
[----:B------:R-:W-:Y:S01]  /*2810*/  FADD R218, RZ, R34 ;  /* 0x00000022ffda7221 */ /* 0x000fe20000000000 */
[----:B------:R-:W-:-:S01]  /*2820*/  FADD R217, RZ, R35 ;  /* 0x00000023ffd97221 */ /* 0x000fc20000000000 */
[----:B------:R-:W-:Y:S01]  /*2830*/  FADD R216, RZ, R36 ;  /* 0x00000024ffd87221 */ /* 0x000fe20000000000 */
[----:B------:R-:W-:-:S01]  /*2840*/  FADD R215, RZ, R37 ;  /* 0x00000025ffd77221 */ /* 0x000fc20000000000 */
[----:B0-----:R-:W-:Y:S01]  /*2850*/  FADD R227, RZ, R124 ;  /* 0x0000007cffe37221 */ /* 0x001fe20000000000 */
[----:B------:R-:W-:-:S01]  /*2860*/  FADD R214, RZ, R38 ;  /* 0x00000026ffd67221 */ /* 0x000fc20000000000 */
[----:B------:R-:W-:Y:S01]  /*2870*/  FADD R213, RZ, R39 ;  /* 0x00000027ffd57221 */ /* 0x000fe20000000000 */
[----:B------:R-:W-:-:S01]  /*2880*/  FADD R212, RZ, R40 ;  /* 0x00000028ffd47221 */ /* 0x000fc20000000000 */
[----:B------:R-:W-:Y:S01]  /*2890*/  FADD R211, RZ, R41 ;  /* 0x00000029ffd37221 */ /* 0x000fe20000000000 */
[----:B------:R0:W-:Y:S01]  /*28a0*/  STL [R1], R227 ;  /* 0x000000e301007387 */ /* 0x0001e20000100800 */
        /* <DEDUP_REMOVED lines=94> */
[----:B0-----:R-:W-:-:S05]  /*2e90*/  FADD R227, RZ, R131 ;  /* 0x00000083ffe37221 */ /* 0x001fca0000000000 */
[----:B------:R0:W-:Y:S02]  /*2ea0*/  STL [R1+0x1c], R227 ;  /* 0x00001ce301007387 */ /* 0x0001e40000100800 */
        /* <DEDUP_REMOVED lines=39> */
[----:B------:R0:W-:Y:S04]  /*3120*/  STL [R1+0x6c], R227 ;  /* 0x00006ce301007387 */ /* 0x0001e80000100800 */
[----:B0-----:R0:W5:Y:S01]  /*3130*/  LDL.LU R227, [R1+0x98] ;  /* 0x0000980001e37983 */ /* 0x0011620000300800 */
[----:B------:R-:W-:-:S05]  /*3140*/  UMOV UR6, URZ ;  /* 0x0000003f00067c82 */ /* 0x000fca0008000000 */
.L_x_21:
[----:B------:R-:W-:Y:S01]  /*3150*/  UIADD3 UR24, UR5, 0x1, URZ ;  /* 0x0000000105187890 */ /* 0x000fe2000fffe03f */
[----:B------:R-:W-:-:S03]  /*3160*/  UMOV UR8, 0x1 ;  /* 0x0000000100087882 */ /* 0x000fc60000000000 */
[----:B------:R-:W-:-:S04]  /*3170*/  UISETP.NE.AND UP0, UPT, UR24, 0x5, UPT ;  /* 0x000000051800788c */ /* 0x000fc8000bf05270 */
[----:B------:R-:W-:Y:S02]  /*3180*/  USEL UR23, URZ, 0x1, UP0 ;  /* 0x000000013f177887 */ /* 0x000fe40008000000 */
[----:B------:R-:W-:Y:S02]  /*3190*/  USEL UR24, UR24, URZ, UP0 ;  /* 0x0000003f18187287 */ /* 0x000fe40008000000 */
[----:B------:R-:W-:-:S12]  /*31a0*/  ULOP3.LUT UR23, UR4, UR23, URZ, 0x3c, !UPT ;  /* 0x0000001704177292 */ /* 0x000fd8000f8e3c3f */
.L_x_16:
[----:B------:R-:W-:-:S06]  /*31b0*/  UISETP.GE.AND UP0, UPT, UR19, 0x1, UPT ;  /* 0x000000011300788c */ /* 0x000fcc000bf06270 */
[----:B------:R-:W-:-:S13]  /*31c0*/  PLOP3.LUT P0, PT, PT, PT, UP0, 0x80, 0x0 ;  /* 0x000000000000781c */ /* 0x000fda0003f0f008 */
[----:B------:R-:W-:Y:S05]  /*31d0*/  @!P0 BRA `(.L_x_22) ;  /* 0x0000001000bc8947 */ /* 0x000fea0003800000 */
[----:B------:R-:W-:Y:S01]  /*31e0*/  UMOV UR25, UR19 ;  /* 0x0000001300197c82 */ /* 0x000fe20008000000 */
[----:B------:R-:W-:Y:S01]  /*31f0*/  UMOV UR33, UR5 ;  /* 0x0000000500217c82 */ /* 0x000fe20008000000 */
[----:B------:R-:W-:-:S05]  /*3200*/  ULDC UR35, c[0x0][0x50c] ;  /* 0x0001430000237ab9 */ /* 0x000fca0000000800 */
.L_x_30:
[----:B------:R-:W-:-:S06]  /*3210*/  UISETP.NE.AND UP0, UPT, UR30, 0x3, UPT ;  /* 0x000000031e00788c */ /* 0x000fcc000bf05270 */
[----:B------:R-:W-:-:S13]  /*3220*/  PLOP3.LUT P1, PT, PT, PT, UP0, 0x80, 0x0 ;  /* 0x000000000000781c */ /* 0x000fda0003f2f008 */
[----:B-1---5:R-:W-:Y:S05]  /*3230*/  @!P1 BRA `(.L_x_23) ;  /* 0x0000000000049947 */ /* 0x022fea0003800000 */
[----:B------:R-:W-:Y:S01]  /*3240*/  BPT.TRAP 0x1 ;  /* 0x000000040000795c */ /* 0x000fe20000300000 */
.L_x_23:
[----:B------:R-:W-:Y:S01]  /*3250*/  ULEA UR9, UR24, UR22, 0x3 ;  /* 0x0000001618097291 */ /* 0x000fe2000f8e183f */
[----:B------:R-:W-:-:S05]  /*3260*/  IMAD.U32 R229, RZ, RZ, UR23 ;  /* 0x00000017ffe57e24 */ /* 0x000fca000f8e00ff */
[----:B------:R-:W-:-:S04]  /*3270*/  SHF.L.U32 R229, R229, 0x1f, RZ ;  /* 0x0000001fe5e57819 */ /* 0x000fc800000006ff */
[----:B------:R1:W2:Y:S01]  /*3280*/  SYNCS.PHASECHK.TRANS64.TRYWAIT P0, [UR9], R229 ;  /* 0x000000e5ff0075a7 */ /* 0x0002a20008000149 */
[----:B------:R-:W-:Y:S05]  /*3290*/  @!P1 BRA `(.L_x_24) ;  /* 0x0000000000049947 */ /* 0x000fea0003800000 */
[----:B------:R-:W-:Y:S01]  /*32a0*/  BPT.TRAP 0x1 ;  /* 0x000000040000795c */ /* 0x000fe20000300000 */
.L_x_24:
[----:B--2---:R-:W-:Y:S05]  /*32b0*/  @P0 BRA `(.L_x_25) ;  /* 0x0000000000080947 */ /* 0x004fea0003800000 */
[----:B------:R-:W2:Y:S02]  /*32c0*/  SYNCS.PHASECHK.TRANS64.TRYWAIT P0, [UR9], R229 ;  /* 0x000000e5ff0075a7 */ /* 0x000ea40008000149 */
[----:B--2---:R-:W-:Y:S05]  /*32d0*/  @!P0 BRA `(.L_x_26) ;  /* 0x000000cc00788947 */ /* 0x004fea0003800000 */
.L_x_25:
[----:B------:R-:W-:Y:S01]  /*32e0*/  UIADD3 UR9, UR22, 0x180, URZ ;  /* 0x0000018016097890 */ /* 0x000fe2000fffe03f */
[----:B------:R-:W-:Y:S01]  /*32f0*/  WARPGROUP.ARRIVE ;  /* 0x00000000000079c5 */ /* 0x000fe20000000000 */
[----:B------:R-:W-:Y:S02]  /*3300*/  UIADD3 UR10, UR22, 0xa180, URZ ;  /* 0x0000a180160a7890 */ /* 0x000fe4000fffe03f */
[----:B------:R-:W-:Y:S02]  /*3310*/  USHF.R.U32.HI UR9, URZ, 0x4, UR9 ;  /* 0x000000043f097899 */ /* 0x000fe40008011609 */
[----:B------:R-:W-:Y:S02]  /*3320*/  USHF.R.U32.HI UR10, URZ, 0x4, UR10 ;  /* 0x000000043f0a7899 */ /* 0x000fe4000801160a */
[----:B------:R-:W-:Y:S02]  /*3330*/  UISETP.NE.AND UP0, UPT, UR7, URZ, UPT ;  /* 0x0000003f0700728c */ /* 0x000fe4000bf05270 */
[----:B------:R-:W-:-:S02]  /*3340*/  ULOP3.LUT UR9, UR9, 0x3fff, URZ, 0xc0, !UPT ;  /* 0x00003fff09097892 */ /* 0x000fc4000f8ec03f */
[----:B------:R-:W-:Y:S02]  /*3350*/  ULOP3.LUT UR10, UR10, 0x3fff, URZ, 0xc0, !UPT ;  /* 0x00003fff0a0a7892 */ /* 0x000fe4000f8ec03f */
[----:B------:R-:W-:Y:S02]  /*3360*/  USEL UR8, UR8, URZ, !UP0 ;  /* 0x0000003f08087287 */ /* 0x000fe4000c000000 */
[----:B------:R-:W-:Y:S02]  /*3370*/  ULOP3.LUT UR7, UR9, 0x10000, URZ, 0xfc, !UPT ;  /* 0x0001000009077892 */ /* 0x000fe4000f8efc3f */
[----:B------:R-:W-:Y:S02]  /*3380*/  ULOP3.LUT UR10, UR10, 0x10000, URZ, 0xfc, !UPT ;  /* 0x000100000a0a7892 */ /* 0x000fe4000f8efc3f */
[----:B------:R-:W-:Y:S02]  /*3390*/  UISETP.NE.U32.AND UP0, UPT, UR8, URZ, UPT ;  /* 0x0000003f0800728c */ /* 0x000fe4000bf05070 */
[----:B------:R-:W-:-:S02]  /*33a0*/  ULEA UR7, UR24, UR7, 0x9 ;  /* 0x0000000718077291 */ /* 0x000fc4000f8e483f */
[----:B------:R-:W-:Y:S01]  /*33b0*/  ULEA UR34, UR24, UR10, 0xb ;  /* 0x0000000a18227291 */ /* 0x000fe2000f8e583f */
[----:B------:R-:W-:Y:S01]  /*33c0*/  UMOV UR9, 0x40000040 ;  /* 0x4000004000097882 */ /* 0x000fe20000000000 */
[----:B------:R-:W-:Y:S01]  /*33d0*/  UMOV UR11, 0x40000040 ;  /* 0x40000040000b7882 */ /* 0x000fe20000000000 */
[----:B------:R-:W-:Y:S02]  /*33e0*/  UIADD3 UR6, UR6, 0x4, URZ ;  /* 0x0000000406067890 */ /* 0x000fe4000fffe03f */
[----:B------:R-:W-:Y:S02]  /*33f0*/  UMOV UR8, UR7 ;  /* 0x0000000700087c82 */ /* 0x000fe40008000000 */
[----:B------:R-:W-:Y:S02]  /*3400*/  UMOV UR10, UR34 ;  /* 0x00000022000a7c82 */ /* 0x000fe40008000000 */
[----:B------:R-:W-:Y:S01]  /*3410*/  QGMMA.64x256x32.F32.E4M3.E4M3 R24, gdesc[UR8], R24, UP0 ;  /* 0x03e00000081879f3 */ /* 0x000fe2000bf00818 */
[----:B------:R-:W-:-:S02]  /*3420*/  UIADD3 UR8, UR7, 0x2, URZ ;  /* 0x0000000207087890 */ /* 0x000fc4000fffe03f */
[----:B------:R-:W-:Y:S01]  /*3430*/  UIADD3 UR10, UR34, 0x2, URZ ;  /* 0x00000002220a7890 */ /* 0x000fe2000fffe03f */
[----:B------:R-:W-:Y:S01]  /*3440*/  UMOV UR9, 0x40000040 ;  /* 0x4000004000097882 */ /* 0x000fe20000000000 */
[----:B------:R-:W-:Y:S01]  /*3450*/  UMOV UR11, 0x40000040 ;  /* 0x40000040000b7882 */ /* 0x000fe20000000000 */
[----:B------:R-:W-:-:S15]  /*3460*/  UISETP.NE.AND UP0, UPT, UR6, UR35, UPT ;  /* 0x000000230600728c */ /* 0x000fde000bf05270 */
[----:B------:R-:W-:-:S07]  /*3470*/  NOP ;  /* 0x0000000000007918 */ /* 0x000fce0000000000 */
[----:B------:R-:W-:Y:S01]  /*3480*/  QGMMA.64x256x32.F32.E4M3.E4M3 R24, gdesc[UR8], R24 ;  /* 0x03e00000081879f3 */ /* 0x000fe20008700818 */
[----:B------:R-:W-:Y:S02]  /*3490*/  UIADD3 UR8, UR7, 0x4, URZ ;  /* 0x0000000407087890 */ /* 0x000fe4000fffe03f */
[----:B------:R-:W-:Y:S01]  /*34a0*/  UIADD3 UR10, UR34, 0x4, URZ ;  /* 0x00000004220a7890 */ /* 0x000fe2000fffe03f */
[----:B------:R-:W-:Y:S01]  /*34b0*/  UMOV UR9, 0x40000040 ;  /* 0x4000004000097882 */ /* 0x000fe20000000000 */
[----:B------:R-:W-:-:S15]  /*34c0*/  UMOV UR11, 0x40000040 ;  /* 0x40000040000b7882 */ /* 0x000fde0000000000 */
[----:B------:R-:W-:-:S08]  /*34d0*/  NOP ;  /* 0x0000000000007918 */ /* 0x000fd00000000000 */
[----:B------:R-:W-:Y:S01]  /*34e0*/  QGMMA.64x256x32.F32.E4M3.E4M3 R24, gdesc[UR8], R24 ;  /* 0x03e00000081879f3 */ /* 0x000fe20008700818 */
[----:B------:R-:W-:Y:S02]  /*34f0*/  UIADD3 UR8, UR7, 0x6, URZ ;  /* 0x0000000607087890 */ /* 0x000fe4000fffe03f */
[----:B------:R-:W-:Y:S01]  /*3500*/  UIADD3 UR10, UR34, 0x6, URZ ;  /* 0x00000006220a7890 */ /* 0x000fe2000fffe03f */
[----:B------:R-:W-:Y:S01]  /*3510*/  UMOV UR9, 0x40000040 ;  /* 0x4000004000097882 */ /* 0x000fe20000000000 */
[----:B------:R-:W-:Y:S01]  /*3520*/  UMOV UR11, 0x40000040 ;  /* 0x40000040000b7882 */ /* 0x000fe20000000000 */
[----:B------:R-:W-:-:S06]  /*3530*/  USEL UR7, URZ, 0x1, UP0 ;  /* 0x000000013f077887 */ /* 0x000fcc0008000000 */
[----:B------:R-:W-:-:S15]  /*3540*/  ISETP.NE.AND P0, PT, RZ, UR7, PT ;  /* 0x00000007ff007c0c */ /* 0x000fde000bf05270 */
[----:B------:R-:W-:-:S01]  /*3550*/  NOP ;  /* 0x0000000000007918 */ /* 0x000fc20000000000 */
[----:B------:R-:W-:Y:S03]  /*3560*/  QGMMA.64x256x32.F32.E4M3.E4M3 R24, gdesc[UR8], R24, gsb0 ;  /* 0x03e00000081879f3 */ /* 0x000fe60008000818 */
[----:B------:R-:W-:Y:S02]  /*3570*/  WARPGROUP.DEPBAR.LE gsb0, 0x1 ;  /* 0x00008000000079c5 */ /* 0x000fe40000010100 */
[----:B------:R-:W-:Y:S05]  /*3580*/  @!P0 BRA `(.L_x_27) ;  /* 0x0000000c00708947 */ /* 0x000fea0003800000 */
[----:B------:R-:W-:Y:S02]  /*3590*/  WARPGROUP.DEPBAR.LE gsb0, 0x0 ;  /* 0x00008000000079c5 */ /* 0x000fe40000010000 */
[----:B-----5:R-:W-:-:S01]  /*35a0*/  FADD R227, R25, R227 ;  /* 0x000000e319e37221 */ /* 0x020fc20000000000 */
[----:B------:R-:W-:Y:S01]  /*35b0*/  FADD R226, R26, R226 ;  /* 0x000000e21ae27221 */ /* 0x000fe20000000000 */
[----:B------:R-:W-:-:S01]  /*35c0*/  FADD R225, R27, R225 ;  /* 0x000000e11be17221 */ /* 0x000fc20000000000 */
[----:B------:R-:W-:Y:S01]  /*35d0*/  FADD R224, R28, R224 ;  /* 0x000000e01ce07221 */ /* 0x000fe20000000000 */
[----:B------:R-:W-:-:S01]  /*35e0*/  FADD R223, R29, R223 ;  /* 0x000000df1ddf7221 */ /* 0x000fc20000000000 */
[----:B------:R2:W-:Y:S01]  /*35f0*/  STL [R1+0x98], R227 ;  /* 0x000098e301007387 */ /* 0x0005e20000100800 */
[----:B------:R-:W-:-:S01]  /*3600*/  FADD R222, R30, R222 ;  /* 0x000000de1ede7221 */ /* 0x000fc20000000000 */
[----:B------:R-:W-:Y:S01]  /*3610*/  FADD R221, R31, R221 ;  /* 0x000000dd1fdd7221 */ /* 0x000fe20000000000 */
[----:B------:R-:W-:-:S01]  /*3620*/  FADD R220, R32, R220 ;  /* 0x000000dc20dc7221 */ /* 0x000fc20000000000 */
[----:B------:R-:W-:Y:S01]  /*3630*/  FADD R219, R33, R219 ;  /* 0x000000db21db7221 */ /* 0x000fe20000000000 */
[----:B------:R-:W-:-:S01]  /*3640*/  FADD R218, R34, R218 ;  /* 0x000000da22da7221 */ /* 0x000fc20000000000 */
[----:B------:R-:W-:Y:S01]  /*3650*/  FADD R217, R35, R217 ;  /* 0x000000d923d97221 */ /* 0x000fe20000000000 */
[----:B------:R-:W-:-:S01]  /*3660*/  FADD R216, R36, R216 ;  /* 0x000000d824d87221 */ /* 0x000fc20000000000 */
[----:B------:R-:W-:Y:S01]  /*3670*/  FADD R215, R37, R215 ;  /* 0x000000d725d77221 */ /* 0x000fe20000000000 */
[----:B------:R-:W-:-:S01]  /*3680*/  FADD R214, R38, R214 ;  /* 0x000000d626d67221 */ /* 0x000fc20000000000 */
[----:B--2---:R-:W2:Y:S01]  /*3690*/  LDL.LU R227, [R1+0x28] ;  /* 0x0000280001e37983 */ /* 0x004ea20000300800 */
[----:B------:R-:W-:-:S01]  /*36a0*/  FADD R213, R39, R213 ;  /* 0x000000d527d57221 */ /* 0x000fc20000000000 */
[----:B------:R-:W-:Y:S01]  /*36b0*/  FADD R212, R40, R212 ;  /* 0x000000d428d47221 */ /* 0x000fe20000000000 */
[----:B------:R-:W-:-:S01]  /*36c0*/  FADD R211, R41, R211 ;  /* 0x000000d329d37221 */ /* 0x000fc20000000000 */
[----:B------:R3:W-:Y:S01]  /*36d0*/  STL [R1+0x9c], R226 ;  /* 0x00009ce201007387 */ /* 0x0007e20000100800 */
[----:B------:R-:W-:-:S03]  /*36e0*/  FADD R228, R24, R228 ;  /* 0x000000e418e47221 */ /* 0x000fc60000000000 */
[----:B---3--:R-:W3:Y:S04]  /*36f0*/  LDL.LU R226, [R1+0x24] ;  /* 0x0000240001e27983 */ /* 0x008ee80000300800 */
[----:B------:R4:W-:Y:S04]  /*3700*/  STL [R1+0xa0], R225 ;  /* 0x0000a0e101007387 */ /* 0x0009e80000100800 */
[----:B----4-:R-:W4:Y:S04]  /*3710*/  LDL.LU R225, [R1+0x20] ;  /* 0x0000200001e17983 */ /* 0x010f280000300800 */
[----:B------:R0:W-:Y:S04]  /*3720*/  STL [R1+0xa4], R224 ;  /* 0x0000a4e001007387 */ /* 0x0001e80000100800 */
[----:B0-----:R-:W4:Y:S04]  /*3730*/  LDL.LU R224, [R1+0x1c] ;  /* 0x00001c0001e07983 */ /* 0x001f280000300800 */
        /* <DEDUP_REMOVED lines=13> */
[----:B0-----:R-:W4:Y:S04]  /*3810*/  LDL.LU R217, [R1] ;  /* 0x0000000001d97983 */ /* 0x001f280000300800 */
[----:B------:R-:W-:Y:S04]  /*3820*/  STL [R1+0xc4], R216 ;  /* 0x0000c4d801007387 */ /* 0x000fe80000100800 */
[----:B------:R-:W-:Y:S04]  /*3830*/  STL [R1+0xc8], R215 ;  /* 0x0000c8d701007387 */ /* 0x000fe80000100800 */
[----:B------:R-:W-:Y:S04]  /*3840*/  STL [R1+0xcc], R214 ;  /* 0x0000ccd601007387 */ /* 0x000fe80000100800 */
[----:B------:R-:W-:Y:S04]  /*3850*/  STL [R1+0xd0], R213 ;  /* 0x0000d0d501007387 */ /* 0x000fe80000100800 */
[----:B------:R-:W-:Y:S04]  /*3860*/  STL [R1+0xd4], R212 ;  /* 0x0000d4d401007387 */ /* 0x000fe80000100800 */
[----:B------:R0:W-:Y:S01]  /*3870*/  STL [R1+0xd8], R211 ;  /* 0x0000d8d301007387 */ /* 0x0001e20000100800 */
[----:B--2---:R-:W-:-:S01]  /*3880*/  FADD R227, R134, R227 ;  /* 0x000000e386e37221 */ /* 0x004fc20000000000 */
[----:B---3--:R-:W-:Y:S01]  /*3890*/  FADD R226, R133, R226 ;  /* 0x000000e285e27221 */ /* 0x008fe20000000000 */
[----:B----4-:R-:W-:-:S01]  /*38a0*/  FADD R225, R132, R225 ;  /* 0x000000e184e17221 */ /* 0x010fc20000000000 */
[----:B------:R-:W-:Y:S01]  /*38b0*/  FADD R224, R131, R224 ;  /* 0x000000e083e07221 */ /* 0x000fe20000000000 */
[----:B------:R-:W-:-:S01]  /*38c0*/  FADD R223, R130, R223 ;  /* 0x000000df82df7221 */ /* 0x000fc20000000000 */
[----:B------:R-:W-:Y:S01]  /*38d0*/  FADD R222, R129, R222 ;  /* 0x000000de81de7221 */ /* 0x000fe20000000000 */
[----:B------:R-:W-:-:S01]  /*38e0*/  FADD R221, R128, R221 ;  /* 0x000000dd80dd7221 */ /* 0x000fc20000000000 */
[----:B------:R-:W-:Y:S01]  /*38f0*/  FADD R220, R127, R220 ;  /* 0x000000dc7fdc7221 */ /* 0x000fe20000000000 */
[----:B------:R-:W-:-:S01]  /*3900*/  FADD R219, R126, R219 ;  /* 0x000000db7edb7221 */ /* 0x000fc20000000000 */
[----:B------:R-:W-:Y:S01]  /*3910*/  FADD R218, R125, R218 ;  /* 0x000000da7dda7221 */ /* 0x000fe20000000000 */
[----:B------:R-:W-:-:S05]  /*3920*/  FADD R217, R124, R217 ;  /* 0x000000d97cd97221 */ /* 0x000fca0000000000 */
[----:B------:R2:W-:Y:S04]  /*3930*/  STL [R1], R217 ;  /* 0x000000d901007387 */ /* 0x0005e80000100800 */
[----:B------:R3:W-:Y:S04]  /*3940*/  STL [R1+0x4], R218 ;  /* 0x000004da01007387 */ /* 0x0007e80000100800 */
[----:B------:R4:W-:Y:S04]  /*3950*/  STL [R1+0x8], R219 ;  /* 0x000008db01007387 */ /* 0x0009e80000100800 */
[----:B------:R1:W-:Y:S04]  /*3960*/  STL [R1+0xc], R220 ;  /* 0x00000cdc01007387 */ /* 0x0003e80000100800 */
[----:B------:R1:W-:Y:S04]  /*3970*/  STL [R1+0x10], R221 ;  /* 0x000010dd01007387 */ /* 0x0003e80000100800 */
[----:B------:R1:W-:Y:S04]  /*3980*/  STL [R1+0x14], R222 ;  /* 0x000014de01007387 */ /* 0x0003e80000100800 */
[----:B------:R1:W-:Y:S04]  /*3990*/  STL [R1+0x18], R223 ;  /* 0x000018df01007387 */ /* 0x0003e80000100800 */
[----:B------:R1:W-:Y:S04]  /*39a0*/  STL [R1+0x1c], R224 ;  /* 0x00001ce001007387 */ /* 0x0003e80000100800 */
[----:B0-----:R-:W4:Y:S04]  /*39b0*/  LDL.LU R211, [R1+0x2c] ;  /* 0x00002c0001d37983 */ /* 0x001f280000300800 */
[----:B------:R0:W-:Y:S04]  /*39c0*/  STL [R1+0x20], R225 ;  /* 0x000020e101007387 */ /* 0x0001e80000100800 */
[----:B------:R-:W4:Y:S04]  /*39d0*/  LDL.LU R212, [R1+0x30] ;  /* 0x0000300001d47983 */ /* 0x000f280000300800 */
[----:B------:R0:W-:Y:S04]  /*39e0*/  STL [R1+0x24], R226 ;  /* 0x000024e201007387 */ /* 0x0001e80000100800 */
[----:B------:R-:W4:Y:S04]  /*39f0*/  LDL.LU R213, [R1+0x34] ;  /* 0x0000340001d57983 */ /* 0x000f280000300800 */
[----:B------:R0:W-:Y:S04]  /*3a00*/  STL [R1+0x28], R227 ;  /* 0x000028e301007387 */ /* 0x0001e80000100800 */
[----:B------:R-:W4:Y:S04]  /*3a10*/  LDL.LU R214, [R1+0x38] ;  /* 0x0000380001d67983 */ /* 0x000f280000300800 */
[----:B------:R-:W4:Y:S04]  /*3a20*/  LDL.LU R215, [R1+0x3c] ;  /* 0x00003c0001d77983 */ /* 0x000f280000300800 */
[----:B------:R-:W4:Y:S04]  /*3a30*/  LDL.LU R216, [R1+0x40] ;  /* 0x0000400001d87983 */ /* 0x000f280000300800 */
[----:B--2---:R-:W2:Y:S04]  /*3a40*/  LDL.LU R217, [R1+0x44] ;  /* 0x0000440001d97983 */ /* 0x004ea80000300800 */
[----:B---3--:R-:W3:Y:S04]  /*3a50*/  LDL.LU R218, [R1+0x48] ;  /* 0x0000480001da7983 */ /* 0x008ee80000300800 */
[----:B----4-:R-:W4:Y:S04]  /*3a60*/  LDL.LU R219, [R1+0x4c] ;  /* 0x00004c0001db7983 */ /* 0x010f280000300800 */
[----:B-1----:R-:W4:Y:S04]  /*3a70*/  LDL.LU R220, [R1+0x50] ;  /* 0x0000500001dc7983 */ /* 0x002f280000300800 */
[----:B------:R-:W4:Y:S04]  /*3a80*/  LDL.LU R221, [R1+0x54] ;  /* 0x0000540001dd7983 */ /* 0x000f280000300800 */
[----:B------:R-:W4:Y:S04]  /*3a90*/  LDL.LU R222, [R1+0x58] ;  /* 0x0000580001de7983 */ /* 0x000f280000300800 */
[----:B------:R-:W4:Y:S04]  /*3aa0*/  LDL.LU R223, [R1+0x5c] ;  /* 0x00005c0001df7983 */ /* 0x000f280000300800 */
[----:B------:R-:W4:Y:S04]  /*3ab0*/  LDL.LU R224, [R1+0x60] ;  /* 0x0000600001e07983 */ /* 0x000f280000300800 */
[----:B0-----:R-:W4:Y:S04]  /*3ac0*/  LDL.LU R225, [R1+0x64] ;  /* 0x0000640001e17983 */ /* 0x001f280000300800 */
[----:B------:R-:W4:Y:S04]  /*3ad0*/  LDL.LU R226, [R1+0x68] ;  /* 0x0000680001e27983 */ /* 0x000f280000300800 */
[----:B------:R-:W4:Y:S01]  /*3ae0*/  LDL.LU R227, [R1+0x6c] ;  /* 0x00006c0001e37983 */ /* 0x000f220000300800 */
[----:B------:R-:W-:-:S05]  /*3af0*/  FADD R211, R135, R211 ;  /* 0x000000d387d37221 */ /* 0x000fca0000000000 */
[----:B------:R0:W-:Y:S01]  /*3b00*/  STL [R1+0x2c], R211 ;  /* 0x00002cd301007387 */ /* 0x0001e20000100800 */
[----:B------:R-:W-:-:S03]  /*3b10*/  FADD R212, R136, R212 ;  /* 0x000000d488d47221 */ /* 0x000fc60000000000 */
[----:B0-----:R0:W5:Y:S01]  /*3b20*/  LDL.LU R211, [R1+0xd8] ;  /* 0x0000d80001d37983 */ /* 0x0011620000300800 */
[----:B------:R-:W-:-:S03]  /*3b30*/  FADD R213, R137, R213 ;  /* 0x000000d589d57221 */ /* 0x000fc60000000000 */
[----:B------:R1:W-:Y:S01]  /*3b40*/  STL [R1+0x30], R212 ;  /* 0x000030d401007387 */ /* 0x0003e20000100800 */
[----:B------:R-:W-:-:S01]  /*3b50*/  FADD R214, R138, R214 ;  /* 0x000000d68ad67221 */ /* 0x000fc20000000000 */
[----:B------:R-:W-:Y:S02]  /*3b60*/  FADD R215, R139, R215 ;  /* 0x000000d78bd77221 */ /* 0x000fe40000000000 */
[----:B-1----:R0:W5:Y:S01]  /*3b70*/  LDL.LU R212, [R1+0xd4] ;  /* 0x0000d40001d47983 */ /* 0x0021620000300800 */
[----:B------:R-:W-:-:S03]  /*3b80*/  FADD R216, R140, R216 ;  /* 0x000000d88cd87221 */ /* 0x000fc60000000000 */
[----:B------:R1:W-:Y:S01]  /*3b90*/  STL [R1+0x34], R213 ;  /* 0x000034d501007387 */ /* 0x0003e20000100800 */
[----:B--2---:R-:W-:-:S03]  /*3ba0*/  FADD R217, R141, R217 ;  /* 0x000000d98dd97221 */ /* 0x004fc60000000000 */
[----:B-1----:R0:W5:Y:S01]  /*3bb0*/  LDL.LU R213, [R1+0xd0] ;  /* 0x0000d00001d57983 */ /* 0x0021620000300800 */
[----:B---3--:R-:W-:-:S03]  /*3bc0*/  FADD R218, R142, R218 ;  /* 0x000000da8eda7221 */ /* 0x008fc60000000000 */
[----:B------:R1:W-:Y:S01]  /*3bd0*/  STL [R1+0x38], R214 ;  /* 0x000038d601007387 */ /* 0x0003e20000100800 */
[----:B----4-:R-:W-:-:S01]  /*3be0*/  FADD R219, R143, R219 ;  /* 0x000000db8fdb7221 */ /* 0x010fc20000000000 */
[----:B------:R-:W-:Y:S02]  /*3bf0*/  FADD R220, R144, R220 ;  /* 0x000000dc90dc7221 */ /* 0x000fe40000000000 */
[----:B-1----:R0:W5:Y:S04]  /*3c00*/  LDL.LU R214, [R1+0xcc] ;  /* 0x0000cc0001d67983 */ /* 0x0021680000300800 */
[----:B------:R1:W-:Y:S01]  /*3c10*/  STL [R1+0x3c], R215 ;  /* 0x00003cd701007387 */ /* 0x0003e20000100800 */
[----:B------:R-:W-:-:S01]  /*3c20*/  FADD R221, R145, R221 ;  /* 0x000000dd91dd7221 */ /* 0x000fc20000000000 */
[----:B------:R-:W-:-:S02]  /*3c30*/  FADD R222, R146, R222 ;  /* 0x000000de92de7221 */ /* 0x000fc40000000000 */
[----:B-1----:R0:W5:Y:S04]  /*3c40*/  LDL.LU R215, [R1+0xc8] ;  /* 0x0000c80001d77983 */ /* 0x0021680000300800 */
[----:B------:R1:W-:Y:S01]  /*3c50*/  STL [R1+0x40], R216 ;  /* 0x000040d801007387 */ /* 0x0003e20000100800 */
[----:B------:R-:W-:-:S03]  /*3c60*/  FADD R223, R147, R223 ;  /* 0x000000df93df7221 */ /* 0x000fc60000000000 */
        /* <DEDUP_REMOVED lines=13> */
[----:B------:R1:W-:Y:S04]  /*3d40*/  STL [R1+0x54], R221 ;  /* 0x000054dd01007387 */ /* 0x0003e80000100800 */
        /* <DEDUP_REMOVED lines=12> */
[----:B-1----:R0:W5:Y:S01]  /*3e10*/  LDL.LU R227, [R1+0x98] ;  /* 0x0000980001e37983 */ /* 0x0021620000300800 */
        /* <DEDUP_REMOVED lines=82> */
[----:B0-----:R-:W-:-:S06]  /*4340*/  UMOV UR6, URZ ;  /* 0x0000003f00067c82 */ /* 0x001fcc0008000000 */
.L_x_27:
[----:B------:R-:W-:Y:S05]  /*4350*/  @!P1 BRA `(.L_x_28) ;  /* 0x0000000000049947 */ /* 0x000fea0003800000 */
[----:B------:R-:W-:Y:S01]  /*4360*/  BPT.TRAP 0x1 ;  /* 0x000000040000795c */ /* 0x000fe20000300000 */
.L_x_28:
[----:B------:R-:W-:Y:S02]  /*4370*/  UISETP.GT.U32.AND UP0, UPT, UR15, 0x1, UPT ;  /* 0x000000010f00788c */ /* 0x000fe4000bf04070 */
[----:B------:R-:W-:-:S04]  /*4380*/  ULEA UR8, UR33, UR22, 0x3 ;  /* 0x0000001621087291 */ /* 0x000fc8000f8e183f */
[----:B------:R-:W-:Y:S01]  /*4390*/  UIADD3 UR8, UR8, 0x28, URZ ;  /* 0x0000002808087890 */ /* 0x000fe2000fffe03f */
[----:B------:R-:W-:-:S03]  /*43a0*/  PLOP3.LUT P0, PT, PT, PT, UP0, 0x80, 0x0 ;  /* 0x000000000000781c */ /* 0x000fc60003f0f008 */
[----:B------:R-:W-:-:S09]  /*43b0*/  UPRMT UR8, URZ, 0x654, UR8 ;  /* 0x000006543f087896 */ /* 0x000fd20008000008 */
[----:B------:R-:W-:Y:S01]  /*43c0*/  SYNCS.ARRIVE.TRANS64.RED.A1T0 RZ, [UR8], RZ ;  /* 0x000000ffffff79a7 */ /* 0x000fe20008100408 */
[----:B------:R-:W-:Y:S05]  /*43d0*/  @P0 BRA `(.L_x_29) ;  /* 0x0000000000040947 */ /* 0x000fea0003800000 */
[----:B------:R-:W-:Y:S01]  /*43e0*/  BPT.TRAP 0x1 ;  /* 0x000000040000795c */ /* 0x000fe20000300000 */
.L_x_29:
[----:B------:R-:W-:Y:S02]  /*43f0*/  UISETP.GT.AND UP2, UPT, UR25, 0x1, UPT ;  /* 0x000000011900788c */ /* 0x000fe4000bf44270 */
[----:B------:R-:W-:Y:S02]  /*4400*/  UIADD3 UR24, UR24, 0x1, URZ ;  /* 0x0000000118187890 */ /* 0x000fe4000fffe03f */
[----:B------:R-:W-:Y:S02]  /*4410*/  UIADD3 UR33, UR33, 0x1, URZ ;  /* 0x0000000121217890 */ /* 0x000fe4000fffe03f */
[----:B------:R-:W-:Y:S01]  /*4420*/  PLOP3.LUT P0, PT, PT, PT, UP2, 0x80, 0x0 ;  /* 0x000000000000781c */ /* 0x000fe20003f0f028 */
[----:B------:R-:W-:Y:S02]  /*4430*/  UISETP.NE.AND UP0, UPT, UR24, 0x5, UPT ;  /* 0x000000051800788c */ /* 0x000fe4000bf05270 */
[----:B------:R-:W-:Y:S02]  /*4440*/  UIADD3 UR9, UR25, -0x1, URZ ;  /* 0xffffffff19097890 */ /* 0x000fe4000fffe03f */
[----:B------:R-:W-:-:S02]  /*4450*/  USEL UR8, URZ, 0x1, UP0 ;  /* 0x000000013f087887 */ /* 0x000fc40008000000 */
[----:B------:R-:W-:Y:S02]  /*4460*/  UISETP.NE.AND UP1, UPT, UR33, 0x5, UPT ;  /* 0x000000052100788c */ /* 0x000fe4000bf25270 */
[----:B------:R-:W-:Y:S02]  /*4470*/  ULOP3.LUT UR23, UR23, UR8, URZ, 0x3c, !UPT ;  /* 0x0000000817177292 */ /* 0x000fe4000f8e3c3f */
[----:B------:R-:W-:Y:S02]  /*4480*/  USEL UR24, UR24, URZ, UP0 ;  /* 0x0000003f18187287 */ /* 0x000fe40008000000 */
[----:B------:R-:W-:Y:S01]  /*4490*/  USEL UR33, UR33, URZ, UP1 ;  /* 0x0000003f21217287 */ /* 0x000fe20008800000 */
[----:B------:R-:W-:Y:S01]  /*44a0*/  UMOV UR8, 0x1 ;  /* 0x0000000100087882 */ /* 0x000fe20000000000 */
[----:B------:R-:W-:Y:S01]  /*44b0*/  UMOV UR25, UR9 ;  /* 0x0000000900197c82 */ /* 0x000fe20008000000 */
[----:B------:R-:W-:Y:S09]  /*44c0*/  @P0 BRA `(.L_x_30) ;  /* 0xffffffec00500947 */ /* 0x000ff2000383ffff */
.L_x_22:
[----:B------:R-:W-:-:S04]  /*44d0*/  UISETP.NE.AND UP0, UPT, UR6, URZ, UPT ;  /* 0x0000003f0600728c */ /* 0x000fc8000bf05270 */
[----:B------:R-:W-:-:S06]  /*44e0*/  USEL UR6, URZ, 0x1, !UP0 ;  /* 0x000000013f067887 */ /* 0x000fcc000c000000 */
[----:B------:R-:W-:-:S13]  /*44f0*/  ISETP.NE.AND P0, PT, RZ, UR6, PT ;  /* 0x00000006ff007c0c */ /* 0x000fda000bf05270 */
[----:B------:R-:W-:Y:S05]  /*4500*/  @!P0 BRA `(.L_x_31) ;  /* 0x0000000c00c48947 */ /* 0x000fea0003800000 */
[----:B------:R-:W-:Y:S02]  /*4510*/  WARPGROUP.DEPBAR.LE gsb0, 0x0 ;  /* 0x00008000000079c5 */ /* 0x000fe40000010000 */
[----:B-----5:R-:W-:Y:S01]  /*4520*/  FADD R227, R25, R227 ;  /* 0x000000e319e37221 */ /* 0x020fe20000000000 */
[----:B------:R-:W-:-:S04]  /*4530*/  FADD R228, R24, R228 ;  /* 0x000000e418e47221 */ /* 0x000fc80000000000 */
[----:B------:R2:W-:Y:S04]  /*4540*/  STL [R1+0x98], R227 ;  /* 0x000098e301007387 */ /* 0x0005e80000100800 */
[----:B--2---:R-:W2:Y:S04]  /*4550*/  LDL.LU R227, [R1+0x6c] ;  /* 0x00006c0001e37983 */ /* 0x004ea80000300800 */
[----:B--2---:R2:W-:Y:S04]  /*4560*/  STL [R1+0x9c], R227 ;  /* 0x00009ce301007387 */ /* 0x0045e80000100800 */
        /* <DEDUP_REMOVED lines=52> */
[----:B--2---:R-:W2:Y:S01]  /*48b0*/  LDL.LU R227, [R1] ;  /* 0x0000000001e37983 */ /* 0x004ea20000300800 */
[----:B------:R-:W-:Y:S01]  /*48c0*/  FADD R226, R26, R226 ;  /* 0x000000e21ae27221 */ /* 0x000fe20000000000 */
        /* <DEDUP_REMOVED lines=97> */
[----:B--2---:R-:W-:-:S05]  /*4ee0*/  FADD R227, R124, R227 ;  /* 0x000000e37ce37221 */ /* 0x004fca0000000000 */
[----:B------:R2:W-:Y:S04]  /*4ef0*/  STL [R1], R227 ;  /* 0x000000e301007387 */ /* 0x0005e80000100800 */
[----:B--2---:R-:W2:Y:S02]  /*4f00*/  LDL.LU R227, [R1+0x104] ;  /* 0x0001040001e37983 */ /* 0x004ea40000300800 */
[----:B--2---:R-:W-:-:S05]  /*4f10*/  FADD R227, R125, R227 ;  /* 0x000000e37de37221 */ /* 0x004fca0000000000 */
[----:B------:R2:W-:Y:S04]  /*4f20*/  STL [R1+0x4], R227 ;  /* 0x000004e301007387 */ /* 0x0005e80000100800 */
        /* <DEDUP_REMOVED lines=78> */
[----:B--2---:R2:W5:Y:S02]  /*5410*/  LDL.LU R227, [R1+0x98] ;  /* 0x0000980001e37983 */ /* 0x0045640000300800 */
.L_x_31:
[----:B-1----:R-:W-:-:S04]  /*5420*/  IMAD.U32 R229, RZ, RZ, UR26 ;  /* 0x0000001affe57e24 */ /* 0x002fc8000f8e00ff */
[----:B------:R1:W-:Y:S01]  /*5430*/  SYNCS.ARRIVE.TRANS64.A1T0 RZ, [R229+UR28], RZ ;  /* 0x000000ffe5ff79a7 */ /* 0x0003e2000810001c */
[----:B------:R-:W-:Y:S02]  /*5440*/  WARPGROUP.DEPBAR.LE gsb0, 0x0 ;  /* 0x00008000000079c5 */ /* 0x000fe40000010000 */
[----:B------:R-:W3:Y:S02]  /*5450*/  LDC R24, c[0x0][0x28c] ;  /* 0x0000a300ff187b82 */ /* 0x000ee40000000800 */
[----:B---3--:R-:W-:-:S13]  /*5460*/  ISETP.GE.AND P0, PT, R24, 0x1, PT ;  /* 0x000000011800780c */ /* 0x008fda0003f06270 */
[----:B-1----:R-:W-:Y:S05]  /*5470*/  @!P0 BRA `(.L_x_32) ;  /* 0x0000000000408947 */ /* 0x002fea0003800000 */
[----:B------:R-:W-:-:S06]  /*5480*/  UISETP.NE.AND UP0, UPT, UR30, 0x3, UPT ;  /* 0x000000031e00788c */ /* 0x000fcc000bf05270 */
[----:B------:R-:W-:-:S13]  /*5490*/  PLOP3.LUT P0, PT, PT, PT, UP0, 0x80, 0x0 ;  /* 0x000000000000781c */ /* 0x000fda0003f0f008 */
[----:B------:R-:W-:Y:S05]  /*54a0*/  @!P0 BRA `(.L_x_33) ;  /* 0x0000000000048947 */ /* 0x000fea0003800000 */
[----:B------:R-:W-:Y:S01]  /*54b0*/  BPT.TRAP 0x1 ;  /* 0x000000040000795c */ /* 0x000fe20000300000 */
.L_x_33:
[----:B------:R-:W-:Y:S02]  /*54c0*/  UIADD3 UR8, UR19, UR5, URZ ;  /* 0x0000000513087290 */ /* 0x000fe4000fffe03f */
[----:B------:R-:W-:Y:S02]  /*54d0*/  UISETP.GT.U32.AND UP0, UPT, UR15, 0x1, UPT ;  /* 0x000000010f00788c */ /* 0x000fe4000bf04070 */
[----:B------:R-:W-:-:S04]  /*54e0*/  UIMAD.WIDE.U32 UR6, UR8, -0x33333333, URZ ;  /* 0xcccccccd080678a5 */ /* 0x000fc8000f8e003f */
[----:B------:R-:W-:Y:S01]  /*54f0*/  USHF.R.U32.HI UR6, URZ, 0x2, UR7 ;  /* 0x000000023f067899 */ /* 0x000fe20008011607 */
[----:B------:R-:W-:-:S03]  /*5500*/  PLOP3.LUT P0, PT, PT, PT, UP0, 0x80, 0x0 ;  /* 0x000000000000781c */ /* 0x000fc60003f0f008 */
[----:B------:R-:W-:-:S04]  /*5510*/  UIMAD UR8, UR6, -0x5, UR8 ;  /* 0xfffffffb060878a4 */ /* 0x000fc8000f8e0208 */
[----:B------:R-:W-:-:S04]  /*5520*/  ULEA UR8, UR8, UR22, 0x3 ;  /* 0x0000001608087291 */ /* 0x000fc8000f8e183f */
[----:B------:R-:W-:-:S04]  /*5530*/  UIADD3 UR8, UR8, 0x28, URZ ;  /* 0x0000002808087890 */ /* 0x000fc8000fffe03f */
[----:B------:R-:W-:-:S09]  /*5540*/  UPRMT UR8, URZ, 0x654, UR8 ;  /* 0x000006543f087896 */ /* 0x000fd20008000008 */
[----:B------:R-:W-:Y:S01]  /*5550*/  SYNCS.ARRIVE.TRANS64.RED.A1T0 RZ, [UR8], RZ ;  /* 0x000000ffffff79a7 */ /* 0x000fe20008100408 */
[----:B------:R-:W-:Y:S05]  /*5560*/  @P0 BRA `(.L_x_32) ;  /* 0x0000000000040947 */ /* 0x000fea0003800000 */
[----:B------:R-:W-:Y:S01]  /*5570*/  BPT.TRAP 0x1 ;  /* 0x000000040000795c */ /* 0x000fe20000300000 */
.L_x_32:
[----:B-----5:R1:W-:Y:S01]  /*5580*/  STL [R1+0x98], R0 ;  /* 0x0000980001007387 */ /* 0x0203e20000100800 */
[----:B------:R-:W-:Y:S01]  /*5590*/  IMAD.U32 R24, RZ, RZ, UR27 ;  /* 0x0000001bff187e24 */ /* 0x000fe2000f8e00ff */
[----:B------:R-:W-:Y:S01]  /*55a0*/  UIADD3 UR5, UR29, UR5, URZ ;  /* 0x000000051d057290 */ /* 0x000fe2000fffe03f */
[----:B------:R-:W3:Y:S01]  /*55b0*/  LDC R35, c[0x0][0x288] ;  /* 0x0000a200ff237b82 */ /* 0x000ee20000000800 */
[----:B-1----:R-:W4:Y:S02]  /*55c0*/  LDL R0, [R1+0x84] ;  /* 0x0000840001007983 */ /* 0x002f240000100800 */
[----:B------:R-:W-:Y:S01]  /*55d0*/  SHF.L.U32 R24, R24, 0x1f, RZ ;  /* 0x0000001f18187819 */ /* 0x000fe200000006ff */
[----:B------:R-:W-:Y:S02]  /*55e0*/  UISETP.GT.U32.AND UP0, UPT, UR5, 0x4, UPT ;  /* 0x000000040500788c */ /* 0x000fe4000bf04070 */
[----:B------:R-:W-:Y:S01]  /*55f0*/  UISETP.GE.U32.AND UP1, UPT, UR29, 0x5, UPT ;  /* 0x000000051d00788c */ /* 0x000fe2000bf26070 */
[----:B------:R-:W1:Y:S01]  /*5600*/  SYNCS.PHASECHK.TRANS64.TRYWAIT P0, [UR18+0x8], R24 ;  /* 0x00000818ff0075a7 */ /* 0x000e620008000152 */
[----:B------:R-:W-:-:S02]  /*5610*/  UISETP.LT.U32.AND UP0, UPT, UR29, 0x5, UP0 ;  /* 0x000000051d00788c */ /* 0x000fc40008701070 */
[----:B------:R-:W-:Y:S02]  /*5620*/  UIMAD.WIDE.U32 UR6, UR5, -0x33333333, URZ ;  /* 0xcccccccd050678a5 */ /* 0x000fe4000f8e003f */
[----:B------:R-:W-:Y:S02]  /*5630*/  USEL UR8, URZ, 0x1, !UP0 ;  /* 0x000000013f087887 */ /* 0x000fe4000c000000 */
[----:B------:R-:W-:Y:S01]  /*5640*/  USHF.R.U32.HI UR6, URZ, 0x2, UR7 ;  /* 0x000000023f067899 */ /* 0x000fe20008011607 */
[----:B----4-:R-:W-:Y:S02]  /*5650*/  IMAD.SHL.U32 R32, R0, 0x2, RZ ;  /* 0x0000000200207824 */ /* 0x010fe400078e00ff */
[----:B------:R4:W5:Y:S01]  /*5660*/  LDL.LU R0, [R1+0x98] ;  /* 0x0000980001007983 */ /* 0x0009620000300800 */
[----:B------:R-:W-:Y:S02]  /*5670*/  ULOP3.LUT UR4, UR4, UR8, URZ, 0x3c, !UPT ;  /* 0x0000000804047292 */ /* 0x000fe4000f8e3c3f */
[----:B------:R-:W-:Y:S01]  /*5680*/  UIMAD UR5, UR6, -0x5, UR5 ;  /* 0xfffffffb060578a4 */ /* 0x000fe2000f8e0205 */
[----:B------:R-:W-:Y:S01]  /*5690*/  SHF.R.S32.HI R33, RZ, 0x1f, R32 ;  /* 0x0000001fff217819 */ /* 0x000fe20000011420 */
[----:B------:R-:W-:Y:S01]  /*56a0*/  @UP1 ULOP3.LUT UR4, UR4, 0x1, UR6, 0x78, !UPT ;  /* 0x0000000104041892 */ /* 0x000fe2000f8e7806 */
[----:B-1-3--:R-:W-:Y:S11]  /*56b0*/  @!P0 BRA `(.L_x_34) ;  /* 0x000000a800a08947 */ /* 0x00aff60003800000 */
.L_x_321:
[----:B------:R3:W-:Y:S01]  /*56c0*/  STL [R1+0xa0], R3 ;  /* 0x0000a00301007387 */ /* 0x0007e20000100800 */
[----:B------:R-:W-:Y:S01]  /*56d0*/  ULDC.64 UR6, c[0x0][0x5d0] ;  /* 0x0001740000067ab9 */ /* 0x000fe20000000a00 */
[----:B------:R-:W-:Y:S02]  /*56e0*/  ULDC UR8, c[0x0][0x284] ;  /* 0x0000a10000087ab9 */ /* 0x000fe40000000800 */
[----:B---3--:R-:W3:Y:S04]  /*56f0*/  LDL.LU R3, [R1+0x80] ;  /* 0x0000800001037983 */ /* 0x008ee80000300800 */
[----:B------:R0:W-:Y:S04]  /*5700*/  STL [R1+0x9c], R2 ;  /* 0x00009c0201007387 */ /* 0x0001e80000100800 */
[----:B0-----:R-:W2:Y:S04]  /*5710*/  LDL R2, [R1+0x7c] ;  /* 0x00007c0001027983 */ /* 0x001ea80000100800 */
[----:B-----5:R0:W-:Y:S04]  /*5720*/  STL [R1+0x98], R0 ;  /* 0x0000980001007387 */ /* 0x0201e80000100800 */
[----:B0-----:R-:W4:Y:S01]  /*5730*/  LDL R0, [R1+0x70] ;  /* 0x0000700001007983 */ /* 0x001f220000100800 */
[----:B---3--:R-:W-:-:S03]  /*5740*/  IMAD.SHL.U32 R37, R3, 0x100, RZ ;  /* 0x0000010003257824 */ /* 0x008fc600078e00ff */
[----:B------:R0:W5:Y:S01]  /*5750*/  LDL.LU R3, [R1+0xa0] ;  /* 0x0000a00001037983 */ /* 0x0001620000300800 */
[----:B--2---:R-:W-:-:S03]  /*5760*/  IMAD.SHL.U32 R34, R2, 0x40, RZ ;  /* 0x0000004002227824 */ /* 0x004fc600078e00ff */
[----:B------:R0:W5:Y:S01]  /*5770*/  LDL.LU R2, [R1+0x9c] ;  /* 0x00009c0001027983 */ /* 0x0001620000300800 */
[----:B----4-:R-:W-:Y:S01]  /*5780*/  SHF.R.S32.HI R38, RZ, 0x1f, R0 ;  /* 0x0000001fff267819 */ /* 0x010fe20000011400 */
[----:B-1----:R-:W-:-:S04]  /*5790*/  IMAD.WIDE.U32 R24, R0, UR6, R32 ;  /* 0x0000000600187c25 */ /* 0x002fc8000f8e0020 */
[----:B------:R-:W-:-:S04]  /*57a0*/  IMAD R26, R38, UR6, RZ ;  /* 0x00000006261a7c24 */ /* 0x000fc8000f8e02ff */
[----:B------:R-:W-:Y:S02]  /*57b0*/  IMAD R27, R0, UR7, R26 ;  /* 0x00000007001b7c24 */ /* 0x000fe4000f8e021a */
[----:B------:R0:W5:Y:S01]  /*57c0*/  LDL.LU R0, [R1+0x98] ;  /* 0x0000980001007983 */ /* 0x0001620000300800 */
[----:B------:R-:W-:-:S04]  /*57d0*/  ISETP.GE.AND P0, PT, R34, UR8, PT ;  /* 0x0000000822007c0c */ /* 0x000fc8000bf06270 */
[C---:B------:R-:W-:Y:S02]  /*57e0*/  ISETP.GE.OR P0, PT, R37.reuse, R35, P0 ;  /* 0x000000232500720c */ /* 0x040fe40000706670 */
[----:B------:R-:W-:Y:S02]  /*57f0*/  SHF.R.S32.HI R36, RZ, 0x1f, R37 ;  /* 0x0000001fff247819 */ /* 0x000fe40000011425 */
[----:B------:R-:W-:-:S04]  /*5800*/  IADD3 R24, P1, R37, R24, RZ ;  /* 0x0000001825187210 */ /* 0x000fc80007f3e0ff */
[----:B------:R-:W-:-:S05]  /*5810*/  IADD3.X R25, R36, R25, R27, P1, !PT ;  /* 0x0000001924197210 */ /* 0x000fca0000ffe41b */
[----:B0-----:R-:W-:Y:S05]  /*5820*/  @P0 BRA `(.L_x_35) ;  /* 0x0000008c00d40947 */ /* 0x001fea0003800000 */
[----:B------:R0:W-:Y:S01]  /*5830*/  STL.64 [R1+0xa8], R4 ;  /* 0x0000a80401007387 */ /* 0x0001e20000100a00 */
[----:B------:R-:W1:Y:S01]  /*5840*/  LDC.64 R28, c[0x0][0x5c8] ;  /* 0x00017200ff1c7b82 */ /* 0x000e620000000a00 */
[----:B------:R-:W-:Y:S02]  /*5850*/  ULDC.64 UR6, c[0x0][0x5c0] ;  /* 0x0001700000067ab9 */ /* 0x000fe40000000a00 */
[----:B0-----:R-:W2:Y:S04]  /*5860*/  LDL.64 R4, [R1+0x88] ;  /* 0x0000880001047983 */ /* 0x001ea80000100a00 */
[----:B-----5:R0:W-:Y:S04]  /*5870*/  STL [R1+0xa0], R3 ;  /* 0x0000a00301007387 */ /* 0x0201e80000100800 */
[----:B0-----:R-:W2:Y:S04]  /*5880*/  LDL.LU R3, [R1+0x7c] ;  /* 0x00007c0001037983 */ /* 0x001ea80000300800 */
[----:B------:R0:W-:Y:S04]  /*5890*/  STL [R1+0x9c], R2 ;  /* 0x00009c0201007387 */ /* 0x0001e80000100800 */
[----:B0-----:R-:W3:Y:S04]  /*58a0*/  LDL R2, [R1+0x84] ;  /* 0x0000840001027983 */ /* 0x001ee80000100800 */
[----:B------:R0:W-:Y:S04]  /*58b0*/  STL [R1+0x98], R0 ;  /* 0x0000980001007387 */ /* 0x0001e80000100800 */
[----:B0-----:R-:W4:Y:S01]  /*58c0*/  LDL R0, [R1+0x90] ;  /* 0x0000900001007983 */ /* 0x001f220000100800 */
[----:B--2---:R-:W-:-:S03]  /*58d0*/  IMAD.WIDE R30, R3, 0x40, R4 ;  /* 0x00000040031e7825 */ /* 0x004fc600078e0204 */
[----:B------:R0:W5:Y:S01]  /*58e0*/  LDL.LU.64 R4, [R1+0xa8] ;  /* 0x0000a80001047983 */ /* 0x0001620000300a00 */
[-C--:B-1----:R-:W-:Y:S02]  /*58f0*/  IMAD R26, R31, R28.reuse, RZ ;  /* 0x0000001c1f1a7224 */ /* 0x082fe400078e02ff */
[C---:B------:R-:W-:Y:S01]  /*5900*/  IMAD.WIDE.U32 R24, R30.reuse, R28, R24 ;  /* 0x0000001c1e187225 */ /* 0x040fe200078e0018 */
[----:B------:R0:W5:Y:S03]  /*5910*/  LDL.LU R3, [R1+0xa0] ;  /* 0x0000a00001037983 */ /* 0x0001660000300800 */
[----:B------:R-:W-:Y:S01]  /*5920*/  IMAD R27, R30, R29, R26 ;  /* 0x0000001d1e1b7224 */ /* 0x000fe200078e021a */
[----:B------:R-:W-:Y:S02]  /*5930*/  LEA R26, P0, R28, R24, 0x3 ;  /* 0x000000181c1a7211 */ /* 0x000fe400078018ff */
[----:B------:R-:W-:Y:S01]  /*5940*/  IADD3 R24, P1, R24, UR6, RZ ;  /* 0x0000000618187c10 */ /* 0x000fe2000ff3e0ff */
[----:B------:R-:W-:Y:S01]  /*5950*/  IMAD.IADD R27, R25, 0x1, R27 ;  /* 0x00000001191b7824 */ /* 0x000fe200078e021b */
[----:B------:R-:W-:-:S04]  /*5960*/  IADD3 R26, P3, R26, UR6, RZ ;  /* 0x000000061a1a7c10 */ /* 0x000fc8000ff7e0ff */
[----:B------:R-:W-:Y:S01]  /*5970*/  LEA.HI.X R29, R28, R27, R29, 0x3, P0 ;  /* 0x0000001b1c1d7211 */ /* 0x000fe200000f1c1d */
[----:B---3--:R-:W-:Y:S01]  /*5980*/  IMAD R28, R2, -0x2, R35 ;  /* 0xfffffffe021c7824 */ /* 0x008fe200078e0223 */
[----:B------:R-:W-:Y:S01]  /*5990*/  FSETP.NEU.AND P0, PT, RZ, UR31, PT ;  /* 0x0000001fff007c0b */ /* 0x000fe2000bf0d000 */
[----:B------:R0:W5:Y:S01]  /*59a0*/  LDL.LU R2, [R1+0x9c] ;  /* 0x00009c0001027983 */ /* 0x0001620000300800 */
[----:B------:R-:W-:Y:S01]  /*59b0*/  IADD3.X R25, R27, UR7, RZ, P1, !PT ;  /* 0x000000071b197c10 */ /* 0x000fe20008ffe4ff */
[----:B------:R-:W-:Y:S01]  /*59c0*/  BSSY B0, `(.L_x_35) ;  /* 0x00008db000007945 */ /* 0x000fe20003800000 */
[----:B------:R-:W-:Y:S01]  /*59d0*/  IADD3.X R27, R29, UR7, RZ, P3, !PT ;  /* 0x000000071d1b7c10 */ /* 0x000fe20009ffe4ff */
[----:B----4-:R-:W-:Y:S02]  /*59e0*/  IMAD.IADD R39, R0, 0x1, -R34 ;  /* 0x0000000100277824 */ /* 0x010fe400078e0a22 */
[----:B------:R0:W5:Y:S01]  /*59f0*/  LDL.LU R0, [R1+0x98] ;  /* 0x0000980001007983 */ /* 0x0001620000300800 */
[----:B------:R-:W-:-:S05]  /*5a00*/  IMAD.IADD R34, R28, 0x1, -R37 ;  /* 0x000000011c227824 */ /* 0x000fca00078e0a25 */
[----:B------:R-:W-:Y:S05]  /*5a10*/  @!P0 BRA `(.L_x_36) ;  /* 0x0000006800dc8947 */ /* 0x000fea0003800000 */
[----:B-----5:R1:W-:Y:S01]  /*5a20*/  STL [R1+0x98], R0 ;  /* 0x0000980001007387 */ /* 0x0203e20000100800 */
[----:B------:R-:W-:Y:S01]  /*5a30*/  ULDC.64 UR6, c[0x0][0x5b8] ;  /* 0x00016e0000067ab9 */ /* 0x000fe20000000a00 */
[----:B------:R-:W-:Y:S02]  /*5a40*/  ULDC.64 UR8, c[0x0][0x5a8] ;  /* 0x00016a0000087ab9 */ /* 0x000fe40000000a00 */
[----:B-1----:R-:W2:Y:S01]  /*5a50*/  LDL.LU R0, [R1+0x70] ;  /* 0x0000700001007983 */ /* 0x002ea20000300800 */
[----:B------:R-:W-:Y:S01]  /*5a60*/  IMAD R28, R38, UR6, RZ ;  /* 0x00000006261c7c24 */ /* 0x000fe2000f8e02ff */
[----:B------:R-:W-:Y:S01]  /*5a70*/  BSSY B1, `(.L_x_37) ;  /* 0x0000011000017945 */ /* 0x000fe20003800000 */
[----:B--2---:R-:W-:-:S04]  /*5a80*/  IMAD.WIDE.U32 R32, R0, UR6, R32 ;  /* 0x0000000600207c25 */ /* 0x004fc8000f8e0020 */
[----:B------:R-:W-:Y:S01]  /*5a90*/  IMAD R29, R0, UR7, R28 ;  /* 0x00000007001d7c24 */ /* 0x000fe2000f8e021c */
[----:B------:R-:W-:Y:S01]  /*5aa0*/  IADD3 R32, P0, R37, R32, RZ ;  /* 0x0000002025207210 */ /* 0x000fe20007f1e0ff */
[----:B------:R1:W5:Y:S01]  /*5ab0*/  LDL.LU R0, [R1+0x98] ;  /* 0x0000980001007983 */ /* 0x0003620000300800 */
[----:B------:R-:W-:Y:S02]  /*5ac0*/  ULDC.64 UR6, c[0x0][0x5b0] ;  /* 0x00016c0000067ab9 */ /* 0x000fe40000000a00 */
[----:B------:R-:W-:Y:S01]  /*5ad0*/  IADD3.X R33, R36, R33, R29, P0, !PT ;  /* 0x0000002124217210 */ /* 0x000fe200007fe41d */
[----:B------:R-:W-:Y:S01]  /*5ae0*/  IMAD R35, R31, UR6, RZ ;  /* 0x000000061f237c24 */ /* 0x000fe2000f8e02ff */
[----:B------:R-:W-:Y:S01]  /*5af0*/  ISETP.GE.AND P0, PT, R39, 0x1, PT ;  /* 0x000000012700780c */ /* 0x000fe20003f06270 */
[----:B------:R-:W-:-:S03]  /*5b00*/  IMAD.WIDE.U32 R28, R30, UR6, R32 ;  /* 0x000000061e1c7c25 */ /* 0x000fc6000f8e0020 */
[----:B------:R-:W-:Y:S01]  /*5b10*/  ISETP.LT.OR P4, PT, R34, 0x1, !P0 ;  /* 0x000000012200780c */ /* 0x000fe20004781670 */
[----:B------:R-:W-:Y:S01]  /*5b20*/  IMAD R35, R30, UR7, R35 ;  /* 0x000000071e237c24 */ /* 0x000fe2000f8e0223 */
[----:B------:R-:W-:-:S04]  /*5b30*/  IADD3 R28, P1, R28, UR8, RZ ;  /* 0x000000081c1c7c10 */ /* 0x000fc8000ff3e0ff */
[--C-:B------:R-:W-:Y:S02]  /*5b40*/  IADD3.X R29, R29, UR9, R35.reuse, P1, !PT ;  /* 0x000000091d1d7c10 */ /* 0x100fe40008ffe423 */
[----:B------:R-:W-:-:S05]  /*5b50*/  PRMT R35, RZ, 0x7610, R35 ;  /* 0x00007610ff237816 */ /* 0x000fca0000000023 */
[----:B-1----:R-:W-:Y:S05]  /*5b60*/  @P4 BRA `(.L_x_38) ;  /* 0x0000000000044947 */ /* 0x002fea0003800000 */
[----:B------:R1:W5:Y:S02]  /*5b70*/  LDG.E.U8 R35, desc[UR20][R28.64] ;  /* 0x000000141c237981 */ /* 0x000364000c1e1100 */
.L_x_38:
[----:B------:R-:W-:Y:S05]  /*5b80*/  BSYNC B1 ;  /* 0x0000000000017941 */ /* 0x000fea0003800000 */
.L_x_37:
[----:B-----5:R-:W-:Y:S01]  /*5b90*/  LOP3.LUT R35, R35, 0xff, RZ, 0xc0, !PT ;  /* 0x000000ff23237812 */ /* 0x020fe200078ec0ff */
[----:B------:R-:W-:Y:S01]  /*5ba0*/  BSSY B1, `(.L_x_39) ;  /* 0x000000b000017945 */ /* 0x000fe20003800000 */
[----:B------:R-:W-:Y:S02]  /*5bb0*/  ISETP.LT.OR P3, PT, R34, 0x2, !P0 ;  /* 0x000000022200780c */ /* 0x000fe40004761670 */
[----:B------:R-:W-:-:S05]  /*5bc0*/  F2FP.F16.E4M3.UNPACK_B R35, R35 ;  /* 0x00000023ff23723e */ /* 0x000fca00020006ff */
[----:B------:R-:W-:-:S05]  /*5bd0*/  HADD2.F32 R35, -RZ, R35.H0_H0 ;  /* 0x20000023ff237230 */ /* 0x000fca0000004100 */
[----:B------:R-:W-:-:S04]  /*5be0*/  FMUL R35, R35, UR31 ;  /* 0x0000001f23237c20 */ /* 0x000fc80008400000 */
[----:B------:R-:W-:-:S05]  /*5bf0*/  FFMA R35, R228, UR32, R35 ;  /* 0x00000020e4237c23 */ /* 0x000fca0008000023 */
[----:B------:R-:W-:Y:S02]  /*5c00*/  F2FP.SATFINITE.E4M3.F32.PACK_AB_MERGE_C R37, RZ, R35, RZ ;  /* 0x00000023ff25723e */ /* 0x000fe400048070ff */
[----:B------:R-:W-:-:S03]  /*5c10*/  PRMT R35, RZ, 0x7610, R35 ;  /* 0x00007610ff237816 */ /* 0x000fc60000000023 */
[----:B------:R2:W-:Y:S01]  /*5c20*/  @!P4 STG.E.U8 desc[UR20][R24.64], R37 ;  /* 0x000000251800c986 */ /* 0x0005e2000c101114 */
[----:B------:R-:W-:Y:S05]  /*5c30*/  @P3 BRA `(.L_x_40) ;  /* 0x0000000000043947 */ /* 0x000fea0003800000 */
[----:B------:R3:W5:Y:S02]  /*5c40*/  LDG.E.U8 R35, desc[UR20][R28.64+0x1] ;  /* 0x000001141c237981 */ /* 0x000764000c1e1100 */
.L_x_40:
[----:B------:R-:W-:Y:S05]  /*5c50*/  BSYNC B1 ;  /* 0x0000000000017941 */ /* 0x000fea0003800000 */
.L_x_39:
[----:B-----5:R-:W-:Y:S01]  /*5c60*/  LOP3.LUT R35, R35, 0xff, RZ, 0xc0, !PT ;  /* 0x000000ff23237812 */ /* 0x020fe200078ec0ff */
[----:B------:R-:W-:Y:S01]  /*5c70*/  BSSY B1, `(.L_x_41) ;  /* 0x0000013000017945 */ /* 0x000fe20003800000 */
[----:B--2---:R-:W-:Y:S02]  /*5c80*/  IADD3 R37, P1, R30, 0x8, RZ ;  /* 0x000000081e257810 */ /* 0x004fe40007f3e0ff */
[----:B------:R-:W-:-:S03]  /*5c90*/  F2FP.F16.E4M3.UNPACK_B R35, R35 ;  /* 0x00000023ff23723e */ /* 0x000fc600020006ff */
[----:B------:R-:W-:Y:S01]  /*5ca0*/  IMAD.X R31, RZ, RZ, R31, P1 ;  /* 0x000000ffff1f7224 */ /* 0x000fe200008e061f */
[----:B------:R-:W-:Y:S01]  /*5cb0*/  ISETP.GE.AND P1, PT, R39, 0x9, PT ;  /* 0x000000092700780c */ /* 0x000fe20003f26270 */
[----:B------:R-:W-:Y:S02]  /*5cc0*/  HADD2.F32 R35, -RZ, R35.H0_H0 ;  /* 0x20000023ff237230 */ /* 0x000fe40000004100 */
[----:B------:R-:W-:Y:S01]  /*5cd0*/  IMAD R36, R31, UR6, RZ ;  /* 0x000000061f247c24 */ /* 0x000fe2000f8e02ff */
[----:B------:R-:W-:Y:S01]  /*5ce0*/  ISETP.LT.OR P5, PT, R34, 0x1, !P1 ;  /* 0x000000012200780c */ /* 0x000fe20004fa1670 */
[----:B------:R-:W-:-:S04]  /*5cf0*/  IMAD.WIDE.U32 R32, R37, UR6, R32 ;  /* 0x0000000625207c25 */ /* 0x000fc8000f8e0020 */
[----:B------:R-:W-:Y:S01]  /*5d00*/  FMUL R30, R35, UR31 ;  /* 0x0000001f231e7c20 */ /* 0x000fe20008400000 */
[----:B------:R-:W-:-:S03]  /*5d10*/  IMAD R37, R37, UR7, R36 ;  /* 0x0000000725257c24 */ /* 0x000fc6000f8e0224 */
[----:B------:R-:W-:Y:S01]  /*5d20*/  FFMA R227, R227, UR32, R30 ;  /* 0x00000020e3e37c23 */ /* 0x000fe2000800001e */
[----:B------:R-:W-:Y:S02]  /*5d30*/  IADD3 R30, P4, R32, UR8, RZ ;  /* 0x00000008201e7c10 */ /* 0x000fe4000ff9e0ff */
[----:B------:R-:W-:Y:S02]  /*5d40*/  PRMT R32, RZ, 0x7610, R32 ;  /* 0x00007610ff207816 */ /* 0x000fe40000000020 */
[----:B------:R-:W-:Y:S02]  /*5d50*/  F2FP.SATFINITE.E4M3.F32.PACK_AB_MERGE_C R227, RZ, R227, RZ ;  /* 0x000000e3ffe3723e */ /* 0x000fe400048070ff */
[----:B------:R-:W-:-:S03]  /*5d60*/  IADD3.X R31, R33, UR9, R37, P4, !PT ;  /* 0x00000009211f7c10 */ /* 0x000fc6000a7fe425 */
[----:B------:R2:W-:Y:S01]  /*5d70*/  @!P3 STG.E.U8 desc[UR20][R24.64+0x1], R227 ;  /* 0x000001e31800b986 */ /* 0x0005e2000c101114 */
[----:B------:R-:W-:Y:S05]  /*5d80*/  @P5 BRA `(.L_x_42) ;  /* 0x0000000000045947 */ /* 0x000fea0003800000 */
[----:B------:R4:W5:Y:S02]  /*5d90*/  LDG.E.U8 R32, desc[UR20][R30.64] ;  /* 0x000000141e207981 */ /* 0x000964000c1e1100 */
.L_x_42:
[----:B------:R-:W-:Y:S05]  /*5da0*/  BSYNC B1 ;  /* 0x0000000000017941 */ /* 0x000fea0003800000 */
.L_x_41:
[----:B-----5:R-:W-:Y:S01]  /*5db0*/  LOP3.LUT R32, R32, 0xff, RZ, 0xc0, !PT ;  /* 0x000000ff20207812 */ /* 0x020fe200078ec0ff */
[----:B------:R-:W-:Y:S01]  /*5dc0*/  BSSY B1, `(.L_x_43) ;  /* 0x000000b000017945 */ /* 0x000fe20003800000 */
[----:B------:R-:W-:Y:S02]  /*5dd0*/  ISETP.LT.OR P3, PT, R34, 0x2, !P1 ;  /* 0x000000022200780c */ /* 0x000fe40004f61670 */
[----:B------:R-:W-:-:S05]  /*5de0*/  F2FP.F16.E4M3.UNPACK_B R32, R32 ;  /* 0x00000020ff20723e */ /* 0x000fca00020006ff */
[----:B------:R-:W-:-:S05]  /*5df0*/  HADD2.F32 R32, -RZ, R32.H0_H0 ;  /* 0x20000020ff207230 */ /* 0x000fca0000004100 */
[----:B------:R-:W-:Y:S01]  /*5e00*/  FMUL R33, R32, UR31 ;  /* 0x0000001f20217c20 */ /* 0x000fe20008400000 */
[----:B------:R-:W-:-:S03]  /*5e10*/  PRMT R32, RZ, 0x7610, R32 ;  /* 0x00007610ff207816 */ /* 0x000fc60000000020 */
[----:B------:R-:W-:-:S05]  /*5e20*/  FFMA R33, R226, UR32, R33 ;  /* 0x00000020e2217c23 */ /* 0x000fca0008000021 */
[----:B------:R-:W-:-:S05]  /*5e30*/  F2FP.SATFINITE.E4M3.F32.PACK_AB_MERGE_C R33, RZ, R33, RZ ;  /* 0x00000021ff21723e */ /* 0x000fca00048070ff */
[----:B------:R0:W-:Y:S01]  /*5e40*/  @!P5 STG.E.U8 desc[UR20][R26.64], R33 ;  /* 0x000000211a00d986 */ /* 0x0001e2000c101114 */
[----:B------:R-:W-:Y:S05]  /*5e50*/  @P3 BRA `(.L_x_44) ;  /* 0x0000000000043947 */ /* 0x000fea0003800000 */
[----:B------:R0:W5:Y:S02]  /*5e60*/  LDG.E.U8 R32, desc[UR20][R30.64+0x1] ;  /* 0x000001141e207981 */ /* 0x000164000c1e1100 */
.L_x_44:
[----:B------:R-:W-:Y:S05]  /*5e70*/  BSYNC B1 ;  /* 0x0000000000017941 */ /* 0x000fea0003800000 */
.L_x_43:
[----:B-----5:R-:W-:Y:S01]  /*5e80*/  LOP3.LUT R32, R32, 0xff, RZ, 0xc0, !PT ;  /* 0x000000ff20207812 */ /* 0x020fe200078ec0ff */
[----:B------:R-:W-:Y:S01]  /*5e90*/  BSSY B1, `(.L_x_45) ;  /* 0x000000b000017945 */ /* 0x000fe20003800000 */
[----:B------:R-:W-:Y:S02]  /*5ea0*/  ISETP.LT.OR P4, PT, R34, 0x9, !P0 ;  /* 0x000000092200780c */ /* 0x000fe40004781670 */
[----:B------:R-:W-:-:S05]  /*5eb0*/  F2FP.F16.E4M3.UNPACK_B R32, R32 ;  /* 0x00000020ff20723e */ /* 0x000fca00020006ff */
[----:B------:R-:W-:-:S05]  /*5ec0*/  HADD2.F32 R32, -RZ, R32.H0_H0 ;  /* 0x20000020ff207230 */ /* 0x000fca0000004100 */
[----:B------:R-:W-:-:S04]  /*5ed0*/  FMUL R32, R32, UR31 ;  /* 0x0000001f20207c20 */ /* 0x000fc80008400000 */
[----:B------:R-:W-:-:S05]  /*5ee0*/  FFMA R32, R225, UR32, R32 ;  /* 0x00000020e1207c23 */ /* 0x000fca0008000020 */
[----:B0-----:R-:W-:Y:S02]  /*5ef0*/  F2FP.SATFINITE.E4M3.F32.PACK_AB_MERGE_C R33, RZ, R32, RZ ;  /* 0x00000020ff21723e */ /* 0x001fe400048070ff */
[----:B------:R-:W-:-:S03]  /*5f00*/  PRMT R32, RZ, 0x7610, R32 ;  /* 0x00007610ff207816 */ /* 0x000fc60000000020 */
[----:B------:R0:W-:Y:S01]  /*5f10*/  @!P3 STG.E.U8 desc[UR20][R26.64+0x1], R33 ;  /* 0x000001211a00b986 */ /* 0x0001e2000c101114 */
[----:B------:R-:W-:Y:S05]  /*5f20*/  @P4 BRA `(.L_x_46) ;  /* 0x0000000000044947 */ /* 0x000fea0003800000 */
[----:B------:R0:W5:Y:S02]  /*5f30*/  LDG.E.U8 R32, desc[UR20][R28.64+0x8] ;  /* 0x000008141c207981 */ /* 0x000164000c1e1100 */
.L_x_46:
[----:B------:R-:W-:Y:S05]  /*5f40*/  BSYNC B1 ;  /* 0x0000000000017941 */ /* 0x000fea0003800000 */
.L_x_45:
[----:B-----5:R-:W-:Y:S01]  /*5f50*/  LOP3.LUT R32, R32, 0xff, RZ, 0xc0, !PT ;  /* 0x000000ff20207812 */ /* 0x020fe200078ec0ff */
[----:B------:R-:W-:Y:S01]  /*5f60*/  BSSY B1, `(.L_x_47) ;  /* 0x000000b000017945 */ /* 0x000fe20003800000 */
[----:B------:R-:W-:Y:S02]  /*5f70*/  ISETP.LT.OR P3, PT, R34, 0xa, !P0 ;  /* 0x0000000a2200780c */ /* 0x000fe40004761670 */
[----:B------:R-:W-:-:S05]  /*5f80*/  F2FP.F16.E4M3.UNPACK_B R32, R32 ;  /* 0x00000020ff20723e */ /* 0x000fca00020006ff */
[----:B------:R-:W-:-:S05]  /*5f90*/  HADD2.F32 R32, -RZ, R32.H0_H0 ;  /* 0x20000020ff207230 */ /* 0x000fca0000004100 */
[----:B0-----:R-:W-:Y:S01]  /*5fa0*/  FMUL R33, R32, UR31 ;  /* 0x0000001f20217c20 */ /* 0x001fe20008400000 */
[----:B------:R-:W-:-:S03]  /*5fb0*/  PRMT R32, RZ, 0x7610, R32 ;  /* 0x00007610ff207816 */ /* 0x000fc60000000020 */
[----:B------:R-:W-:-:S05]  /*5fc0*/  FFMA R33, R224, UR32, R33 ;  /* 0x00000020e0217c23 */ /* 0x000fca0008000021 */
[----:B------:R-:W-:-:S05]  /*5fd0*/  F2FP.SATFINITE.E4M3.F32.PACK_AB_MERGE_C R33, RZ, R33, RZ ;  /* 0x00000021ff21723e */ /* 0x000fca00048070ff */
[----:B------:R0:W-:Y:S01]  /*5fe0*/  @!P4 STG.E.U8 desc[UR20][R24.64+0x8], R33 ;  /* 0x000008211800c986 */ /* 0x0001e2000c101114 */
[----:B------:R-:W-:Y:S05]  /*5ff0*/  @P3 BRA `(.L_x_48) ;  /* 0x0000000000043947 */ /* 0x000fea0003800000 */
[----:B------:R0:W5:Y:S02]  /*6000*/  LDG.E.U8 R32, desc[UR20][R28.64+0x9] ;  /* 0x000009141c207981 */ /* 0x000164000c1e1100 */
.L_x_48:
[----:B------:R-:W-:Y:S05]  /*6010*/  BSYNC B1 ;  /* 0x0000000000017941 */ /* 0x000fea0003800000 */
.L_x_47:
        /* <DEDUP_REMOVED lines=12> */
.L_x_50:
[----:B------:R-:W-:Y:S05]  /*60e0*/  BSYNC B1 ;  /* 0x0000000000017941 */ /* 0x000fea0003800000 */
.L_x_49:
        /* <DEDUP_REMOVED lines=12> */
.L_x_52:
[----:B------:R-:W-:Y:S05]  /*61b0*/  BSYNC B1 ;  /* 0x0000000000017941 */ /* 0x000fea0003800000 */
.L_x_51:
        /* <DEDUP_REMOVED lines=12> */
.L_x_54:
[----:B------:R-:W-:Y:S05]  /*6280*/  BSYNC B1 ;  /* 0x0000000000017941 */ /* 0x000fea0003800000 */
.L_x_53:
        /* <DEDUP_REMOVED lines=12> */
.L_x_56:
[----:B------:R-:W-:Y:S05]  /*6350*/  BSYNC B1 ;  /* 0x0000000000017941 */ /* 0x000fea0003800000 */
.L_x_55:
        /* <DEDUP_REMOVED lines=12> */
.L_x_58:
[----:B------:R-:W-:Y:S05]  /*6420*/  BSYNC B1 ;  /* 0x0000000000017941 */ /* 0x000fea0003800000 */
.L_x_57:
        /* <DEDUP_REMOVED lines=12> */
.L_x_60:
[----:B------:R-:W-:Y:S05]  /*64f0*/  BSYNC B1 ;  /* 0x0000000000017941 */ /* 0x000fea0003800000 */
.L_x_59:
        /* <DEDUP_REMOVED lines=12> */
.L_x_62:
[----:B------:R-:W-:Y:S05]  /*65c0*/  BSYNC B1 ;  /* 0x0000000000017941 */ /* 0x000fea0003800000 */
.L_x_61:
        /* <DEDUP_REMOVED lines=12> */
.L_x_64:
[----:B------:R-:W-:Y:S05]  /*6690*/  BSYNC B1 ;  /* 0x0000000000017941 */ /* 0x000fea0003800000 */
.L_x_63:
        /* <DEDUP_REMOVED lines=12> */
.L_x_66:
[----:B------:R-:W-:Y:S05]  /*6760*/  BSYNC B1 ;  /* 0x0000000000017941 */ /* 0x000fea0003800000 */
.L_x_65:
        /* <DEDUP_REMOVED lines=12> */
.L_x_68:
[----:B------:R-:W-:Y:S05]  /*6830*/  BSYNC B1 ;  /* 0x0000000000017941 */ /* 0x000fea0003800000 */
.L_x_67:
        /* <DEDUP_REMOVED lines=12> */
.L_x_70:
[----:B------:R-:W-:Y:S05]  /*6900*/  BSYNC B1 ;  /* 0x0000000000017941 */ /* 0x000fea0003800000 */
.L_x_69:
        /* <DEDUP_REMOVED lines=12> */
.L_x_72:
[----:B------:R-:W-:Y:S05]  /*69d0*/  BSYNC B1 ;  /* 0x0000000000017941 */ /* 0x000fea0003800000 */
.L_x_71:
        /* <DEDUP_REMOVED lines=12> */
.L_x_74:
[----:B------:R-:W-:Y:S05]  /*6aa0*/  BSYNC B1 ;  /* 0x0000000000017941 */ /* 0x000fea0003800000 */
.L_x_73:
        /* <DEDUP_REMOVED lines=12> */
.L_x_76:
[----:B------:R-:W-:Y:S05]  /*6b70*/  BSYNC B1 ;  /* 0x0000000000017941 */ /* 0x000fea0003800000 */
.L_x_75:
        /* <DEDUP_REMOVED lines=12> */
.L_x_78:
[----:B------:R-:W-:Y:S05]  /*6c40*/  BSYNC B1 ;  /* 0x0000000000017941 */ /* 0x000fea0003800000 */
.L_x_77:
        /* <DEDUP_REMOVED lines=12> */
.L_x_80:
[----:B------:R-:W-:Y:S05]  /*6d10*/  BSYNC B1 ;  /* 0x0000000000017941 */ /* 0x000fea0003800000 */
.L_x_79:
        /* <DEDUP_REMOVED lines=12> */
.L_x_82:
[----:B------:R-:W-:Y:S05]  /*6de0*/  BSYNC B1 ;  /* 0x0000000000017941 */ /* 0x000fea0003800000 */
.L_x_81:
        /* <DEDUP_REMOVED lines=12> */
.L_x_84:
[----:B------:R-:W-:Y:S05]  /*6eb0*/  BSYNC B1 ;  /* 0x0000000000017941 */ /* 0x000fea0003800000 */
.L_x_83:
        /* <DEDUP_REMOVED lines=12> */
.L_x_86:
[----:B------:R-:W-:Y:S05]  /*6f80*/  BSYNC B1 ;  /* 0x0000000000017941 */ /* 0x000fea0003800000 */
.L_x_85:
        /* <DEDUP_REMOVED lines=12> */
.L_x_88:
[----:B------:R-:W-:Y:S05]  /*7050*/  BSYNC B1 ;  /* 0x0000000000017941 */ /* 0x000fea0003800000 */
.L_x_87:
        /* <DEDUP_REMOVED lines=12> */
.L_x_90:
[----:B------:R-:W-:Y:S05]  /*7120*/  BSYNC B1 ;  /* 0x0000000000017941 */ /* 0x000fea0003800000 */
.L_x_89:
        /* <DEDUP_REMOVED lines=12> */
.L_x_92:
[----:B------:R-:W-:Y:S05]  /*71f0*/  BSYNC B1 ;  /* 0x0000000000017941 */ /* 0x000fea0003800000 */
.L_x_91:
        /* <DEDUP_REMOVED lines=12> */
.L_x_94:
[----:B------:R-:W-:Y:S05]  /*72c0*/  BSYNC B1 ;  /* 0x0000000000017941 */ /* 0x000fea0003800000 */
.L_x_93:
        /* <DEDUP_REMOVED lines=12> */
.L_x_96:
[----:B------:R-:W-:Y:S05]  /*7390*/  BSYNC B1 ;  /* 0x0000000000017941 */ /* 0x000fea0003800000 */
.L_x_95:
        /* <DEDUP_REMOVED lines=12> */
.L_x_98:
[----:B------:R-:W-:Y:S05]  /*7460*/  BSYNC B1 ;  /* 0x0000000000017941 */ /* 0x000fea0003800000 */
.L_x_97:
        /* <DEDUP_REMOVED lines=12> */
.L_x_100:
[----:B------:R-:W-:Y:S05]  /*7530*/  BSYNC B1 ;  /* 0x0000000000017941 */ /* 0x000fea0003800000 */
.L_x_99:
        /* <DEDUP_REMOVED lines=12> */
.L_x_102:
[----:B------:R-:W-:Y:S05]  /*7600*/  BSYNC B1 ;  /* 0x0000000000017941 */ /* 0x000fea0003800000 */
.L_x_101:
        /* <DEDUP_REMOVED lines=12> */
.L_x_104:
[----:B------:R-:W-:Y:S05]  /*76d0*/  BSYNC B1 ;  /* 0x0000000000017941 */ /* 0x000fea0003800000 */
.L_x_103:
        /* <DEDUP_REMOVED lines=12> */
.L_x_106:
[----:B------:R-:W-:Y:S05]  /*77a0*/  BSYNC B1 ;  /* 0x0000000000017941 */ /* 0x000fea0003800000 */
.L_x_105:
        /* <DEDUP_REMOVED lines=12> */
.L_x_108:
[----:B------:R-:W-:Y:S05]  /*7870*/  BSYNC B1 ;  /* 0x0000000000017941 */ /* 0x000fea0003800000 */
.L_x_107:
        /* <DEDUP_REMOVED lines=12> */
.L_x_110:
[----:B------:R-:W-:Y:S05]  /*7940*/  BSYNC B1 ;  /* 0x0000000000017941 */ /* 0x000fea0003800000 */
.L_x_109:
        /* <DEDUP_REMOVED lines=12> */
.L_x_112:
[----:B------:R-:W-:Y:S05]  /*7a10*/  BSYNC B1 ;  /* 0x0000000000017941 */ /* 0x000fea0003800000 */
.L_x_111:
        /* <DEDUP_REMOVED lines=12> */
.L_x_114:
[----:B------:R-:W-:Y:S05]  /*7ae0*/  BSYNC B1 ;  /* 0x0000000000017941 */ /* 0x000fea0003800000 */
.L_x_113:
        /* <DEDUP_REMOVED lines=12> */
.L_x_116:
[----:B------:R-:W-:Y:S05]  /*7bb0*/  BSYNC B1 ;  /* 0x0000000000017941 */ /* 0x000fea0003800000 */
.L_x_115:
        /* <DEDUP_REMOVED lines=12> */
.L_x_118:
[----:B------:R-:W-:Y:S05]  /*7c80*/  BSYNC B1 ;  /* 0x0000000000017941 */ /* 0x000fea0003800000 */
.L_x_117:
        /* <DEDUP_REMOVED lines=12> */
.L_x_120:
[----:B------:R-:W-:Y:S05]  /*7d50*/  BSYNC B1 ;  /* 0x0000000000017941 */ /* 0x000fea0003800000 */
.L_x_119:
        /* <DEDUP_REMOVED lines=12> */
.L_x_122:
[----:B------:R-:W-:Y:S05]  /*7e20*/  BSYNC B1 ;  /* 0x0000000000017941 */ /* 0x000fea0003800000 */
.L_x_121:
        /* <DEDUP_REMOVED lines=12> */
.L_x_124:
[----:B------:R-:W-:Y:S05]  /*7ef0*/  BSYNC B1 ;  /* 0x0000000000017941 */ /* 0x000fea0003800000 */
.L_x_123:
        /* <DEDUP_REMOVED lines=12> */
.L_x_126:
[----:B------:R-:W-:Y:S05]  /*7fc0*/  BSYNC B1 ;  /* 0x0000000000017941 */ /* 0x000fea0003800000 */
.L_x_125:
        /* <DEDUP_REMOVED lines=12> */
.L_x_128:
[----:B------:R-:W-:Y:S05]  /*8090*/  BSYNC B1 ;  /* 0x0000000000017941 */ /* 0x000fea0003800000 */
.L_x_127:
        /* <DEDUP_REMOVED lines=12> */
.L_x_130:
[----:B------:R-:W-:Y:S05]  /*8160*/  BSYNC B1 ;  /* 0x0000000000017941 */ /* 0x000fea0003800000 */
.L_x_129:
        /* <DEDUP_REMOVED lines=12> */
.L_x_132:
[----:B------:R-:W-:Y:S05]  /*8230*/  BSYNC B1 ;  /* 0x0000000000017941 */ /* 0x000fea0003800000 */
.L_x_131:
        /* <DEDUP_REMOVED lines=12> */
.L_x_134:
[----:B------:R-:W-:Y:S05]  /*8300*/  BSYNC B1 ;  /* 0x0000000000017941 */ /* 0x000fea0003800000 */
.L_x_133:
        /* <DEDUP_REMOVED lines=12> */
.L_x_136:
[----:B------:R-:W-:Y:S05]  /*83d0*/  BSYNC B1 ;  /* 0x0000000000017941 */ /* 0x000fea0003800000 */
.L_x_135:
        /* <DEDUP_REMOVED lines=12> */
.L_x_138:
[----:B------:R-:W-:Y:S05]  /*84a0*/  BSYNC B1 ;  /* 0x0000000000017941 */ /* 0x000fea0003800000 */
.L_x_137:
        /* <DEDUP_REMOVED lines=12> */
.L_x_140:
[----:B------:R-:W-:Y:S05]  /*8570*/  BSYNC B1 ;  /* 0x0000000000017941 */ /* 0x000fea0003800000 */
.L_x_139:
        /* <DEDUP_REMOVED lines=12> */
.L_x_142:
[----:B------:R-:W-:Y:S05]  /*8640*/  BSYNC B1 ;  /* 0x0000000000017941 */ /* 0x000fea0003800000 */
.L_x_141:
        /* <DEDUP_REMOVED lines=12> */
.L_x_144:
[----:B------:R-:W-:Y:S05]  /*8710*/  BSYNC B1 ;  /* 0x0000000000017941 */ /* 0x000fea0003800000 */
.L_x_143:
        /* <DEDUP_REMOVED lines=12> */
.L_x_146:
[----:B------:R-:W-:Y:S05]  /*87e0*/  BSYNC B1 ;  /* 0x0000000000017941 */ /* 0x000fea0003800000 */
.L_x_145:
        /* <DEDUP_REMOVED lines=12> */
.L_x_148:
[----:B------:R-:W-:Y:S05]  /*88b0*/  BSYNC B1 ;  /* 0x0000000000017941 */ /* 0x000fea0003800000 */
.L_x_147:
        /* <DEDUP_REMOVED lines=12> */
.L_x_150:
[----:B------:R-:W-:Y:S05]  /*8980*/  BSYNC B1 ;  /* 0x0000000000017941 */ /* 0x000fea0003800000 */
.L_x_149:
        /* <DEDUP_REMOVED lines=12> */
.L_x_152:
[----:B------:R-:W-:Y:S05]  /*8a50*/  BSYNC B1 ;  /* 0x0000000000017941 */ /* 0x000fea0003800000 */
.L_x_151:
        /* <DEDUP_REMOVED lines=12> */
.L_x_154:
[----:B------:R-:W-:Y:S05]  /*8b20*/  BSYNC B1 ;  /* 0x0000000000017941 */ /* 0x000fea0003800000 */
.L_x_153:
        /* <DEDUP_REMOVED lines=12> */
.L_x_156:
[----:B------:R-:W-:Y:S05]  /*8bf0*/  BSYNC B1 ;  /* 0x0000000000017941 */ /* 0x000fea0003800000 */
.L_x_155:
        /* <DEDUP_REMOVED lines=12> */
.L_x_158:
[----:B------:R-:W-:Y:S05]  /*8cc0*/  BSYNC B1 ;  /* 0x0000000000017941 */ /* 0x000fea0003800000 */
.L_x_157:
        /* <DEDUP_REMOVED lines=12> */
.L_x_160:
[----:B------:R-:W-:Y:S05]  /*8d90*/  BSYNC B1 ;  /* 0x0000000000017941 */ /* 0x000fea0003800000 */
.L_x_159:
        /* <DEDUP_REMOVED lines=12> */
.L_x_162:
[----:B------:R-:W-:Y:S05]  /*8e60*/  BSYNC B1 ;  /* 0x0000000000017941 */ /* 0x000fea0003800000 */
.L_x_161:
        /* <DEDUP_REMOVED lines=12> */
.L_x_164:
[----:B------:R-:W-:Y:S05]  /*8f30*/  BSYNC B1 ;  /* 0x0000000000017941 */ /* 0x000fea0003800000 */
.L_x_163:
        /* <DEDUP_REMOVED lines=12> */
.L_x_166:
[----:B------:R-:W-:Y:S05]  /*9000*/  BSYNC B1 ;  /* 0x0000000000017941 */ /* 0x000fea0003800000 */
.L_x_165:
        /* <DEDUP_REMOVED lines=12> */
.L_x_168:
[----:B------:R-:W-:Y:S05]  /*90d0*/  BSYNC B1 ;  /* 0x0000000000017941 */ /* 0x000fea0003800000 */
.L_x_167:
        /* <DEDUP_REMOVED lines=12> */
.L_x_170:
[----:B------:R-:W-:Y:S05]  /*91a0*/  BSYNC B1 ;  /* 0x0000000000017941 */ /* 0x000fea0003800000 */
.L_x_169:
        /* <DEDUP_REMOVED lines=12> */
.L_x_172:
[----:B------:R-:W-:Y:S05]  /*9270*/  BSYNC B1 ;  /* 0x0000000000017941 */ /* 0x000fea0003800000 */
.L_x_171:
        /* <DEDUP_REMOVED lines=12> */
.L_x_174:
[----:B------:R-:W-:Y:S05]  /*9340*/  BSYNC B1 ;  /* 0x0000000000017941 */ /* 0x000fea0003800000 */
.L_x_173:
        /* <DEDUP_REMOVED lines=12> */
.L_x_176:
[----:B------:R-:W-:Y:S05]  /*9410*/  BSYNC B1 ;  /* 0x0000000000017941 */ /* 0x000fea0003800000 */
.L_x_175:
        /* <DEDUP_REMOVED lines=12> */
.L_x_178:
[----:B------:R-:W-:Y:S05]  /*94e0*/  BSYNC B1 ;  /* 0x0000000000017941 */ /* 0x000fea0003800000 */
.L_x_177:
        /* <DEDUP_REMOVED lines=12> */
.L_x_180:
[----:B------:R-:W-:Y:S05]  /*95b0*/  BSYNC B1 ;  /* 0x0000000000017941 */ /* 0x000fea0003800000 */
.L_x_179:
        /* <DEDUP_REMOVED lines=12> */
.L_x_182:
[----:B------:R-:W-:Y:S05]  /*9680*/  BSYNC B1 ;  /* 0x0000000000017941 */ /* 0x000fea0003800000 */
.L_x_181:
        /* <DEDUP_REMOVED lines=12> */
.L_x_184:
[----:B------:R-:W-:Y:S05]  /*9750*/  BSYNC B1 ;  /* 0x0000000000017941 */ /* 0x000fea0003800000 */
.L_x_183:
        /* <DEDUP_REMOVED lines=12> */
.L_x_186:
[----:B------:R-:W-:Y:S05]  /*9820*/  BSYNC B1 ;  /* 0x0000000000017941 */ /* 0x000fea0003800000 */
.L_x_185:
        /* <DEDUP_REMOVED lines=12> */
.L_x_188:
[----:B------:R-:W-:Y:S05]  /*98f0*/  BSYNC B1 ;  /* 0x0000000000017941 */ /* 0x000fea0003800000 */
.L_x_187:
        /* <DEDUP_REMOVED lines=12> */
.L_x_190:
[----:B------:R-:W-:Y:S05]  /*99c0*/  BSYNC B1 ;  /* 0x0000000000017941 */ /* 0x000fea0003800000 */
.L_x_189:
        /* <DEDUP_REMOVED lines=12> */
.L_x_192:
[----:B------:R-:W-:Y:S05]  /*9a90*/  BSYNC B1 ;  /* 0x0000000000017941 */ /* 0x000fea0003800000 */
.L_x_191:
[----:B-----5:R-:W-:Y:S01]  /*9aa0*/  LOP3.LUT R32, R32, 0xff, RZ, 0xc0, !PT ;  /* 0x000000ff20207812 */ /* 0x020fe200078ec0ff */
[----:B------:R-:W-:Y:S01]  /*9ab0*/  BSSY B1, `(.L_x_193) ;  /* 0x000000b000017945 */ /* 0x000fe20003800000 */
[----:B------:R-:W-:Y:S02]  /*9ac0*/  ISETP.LT.OR P4, PT, R34, 0x99, !P1 ;  /* 0x000000992200780c */ /* 0x000fe40004f81670 */
[----:B------:R-:W-:-:S05]  /*9ad0*/  F2FP.F16.E4M3.UNPACK_B R32, R32 ;  /* 0x00000020ff20723e */ /* 0x000fca00020006ff */
[----:B------:R-:W-:-:S05]  /*9ae0*/  HADD2.F32 R32, -RZ, R32.H0_H0 ;  /* 0x20000020ff207230 */ /* 0x000fca0000004100 */
[----:B------:R-:W-:-:S04]  /*9af0*/  FMUL R32, R32, UR31 ;  /* 0x0000001f20207c20 */ /* 0x000fc80008400000 */
[----:B------:R-:W-:Y:S01]  /*9b00*/  FFMA R32, R23, UR32, R32 ;  /* 0x0000002017207c23 */ /* 0x000fe20008000020 */
[----:B------:R-:W-:-:S04]  /*9b10*/  PRMT R23, RZ, 0x7610, R23 ;  /* 0x00007610ff177816 */ /* 0x000fc80000000017 */
[----:B0-----:R-:W-:-:S05]  /*9b20*/  F2FP.SATFINITE.E4M3.F32.PACK_AB_MERGE_C R33, RZ, R32, RZ ;  /* 0x00000020ff21723e */ /* 0x001fca00048070ff */
[----:B------:R0:W-:Y:S01]  /*9b30*/  @!P3 STG.E.U8 desc[UR20][R24.64+0x99], R33 ;  /* 0x000099211800b986 */ /* 0x0001e2000c101114 */
[----:B------:R-:W-:Y:S05]  /*9b40*/  @P4 BRA `(.L_x_194) ;  /* 0x0000000000044947 */ /* 0x000fea0003800000 */
[----:B------:R0:W5:Y:S02]  /*9b50*/  LDG.E.U8 R23, desc[UR20][R30.64+0x98] ;  /* 0x000098141e177981 */ /* 0x000164000c1e1100 */
.L_x_194:
[----:B------:R-:W-:Y:S05]  /*9b60*/  BSYNC B1 ;  /* 0x0000000000017941 */ /* 0x000fea0003800000 */
.L_x_193:
        /* <DEDUP_REMOVED lines=8> */
[----:B------:R-:W-:-:S05]  /*9bf0*/  F2FP.SATFINITE.E4M3.F32.PACK_AB_MERGE_C R23, RZ, R23, RZ ;  /* 0x00000017ff17723e */ /* 0x000fca00048070ff */
[----:B------:R0:W-:Y:S01]  /*9c00*/  @!P4 STG.E.U8 desc[UR20][R26.64+0x98], R23 ;  /* 0x000098171a00c986 */ /* 0x0001e2000c101114 */
[----:B------:R-:W-:Y:S05]  /*9c10*/  @P3 BRA `(.L_x_196) ;  /* 0x0000000000043947 */ /* 0x000fea0003800000 */
[----:B------:R0:W5:Y:S02]  /*9c20*/  LDG.E.U8 R22, desc[UR20][R30.64+0x99] ;  /* 0x000099141e167981 */ /* 0x000164000c1e1100 */
.L_x_196:
[----:B------:R-:W-:Y:S05]  /*9c30*/  BSYNC B1 ;  /* 0x0000000000017941 */ /* 0x000fea0003800000 */
.L_x_195:
        /* <DEDUP_REMOVED lines=12> */
.L_x_198:
[----:B------:R-:W-:Y:S05]  /*9d00*/  BSYNC B1 ;  /* 0x0000000000017941 */ /* 0x000fea0003800000 */
.L_x_197:
        /* <DEDUP_REMOVED lines=12> */
.L_x_200:
[----:B------:R-:W-:Y:S05]  /*9dd0*/  BSYNC B1 ;  /* 0x0000000000017941 */ /* 0x000fea0003800000 */
.L_x_199:
        /* <DEDUP_REMOVED lines=12> */
.L_x_202:
[----:B------:R-:W-:Y:S05]  /*9ea0*/  BSYNC B1 ;  /* 0x0000000000017941 */ /* 0x000fea0003800000 */
.L_x_201:
        /* <DEDUP_REMOVED lines=12> */
.L_x_204:
[----:B------:R-:W-:Y:S05]  /*9f70*/  BSYNC B1 ;  /* 0x0000000000017941 */ /* 0x000fea0003800000 */
.L_x_203:
        /* <DEDUP_REMOVED lines=12> */
.L_x_206:
[----:B------:R-:W-:Y:S05]  /*a040*/  BSYNC B1 ;  /* 0x0000000000017941 */ /* 0x000fea0003800000 */
.L_x_205:
        /* <DEDUP_REMOVED lines=12> */
.L_x_208:
[----:B------:R-:W-:Y:S05]  /*a110*/  BSYNC B1 ;  /* 0x0000000000017941 */ /* 0x000fea0003800000 */
.L_x_207:
        /* <DEDUP_REMOVED lines=12> */
.L_x_210:
[----:B------:R-:W-:Y:S05]  /*a1e0*/  BSYNC B1 ;  /* 0x0000000000017941 */ /* 0x000fea0003800000 */
.L_x_209:
        /* <DEDUP_REMOVED lines=12> */
.L_x_212:
[----:B------:R-:W-:Y:S05]  /*a2b0*/  BSYNC B1 ;  /* 0x0000000000017941 */ /* 0x000fea0003800000 */
.L_x_211:
        /* <DEDUP_REMOVED lines=12> */
.L_x_214:
[----:B------:R-:W-:Y:S05]  /*a380*/  BSYNC B1 ;  /* 0x0000000000017941 */ /* 0x000fea0003800000 */
.L_x_213:
        /* <DEDUP_REMOVED lines=12> */
.L_x_216:
[----:B------:R-:W-:Y:S05]  /*a450*/  BSYNC B1 ;  /* 0x0000000000017941 */ /* 0x000fea0003800000 */
.L_x_215:
        /* <DEDUP_REMOVED lines=12> */
.L_x_218:
[----:B------:R-:W-:Y:S05]  /*a520*/  BSYNC B1 ;  /* 0x0000000000017941 */ /* 0x000fea0003800000 */
.L_x_217:
        /* <DEDUP_REMOVED lines=12> */
.L_x_220:
[----:B------:R-:W-:Y:S05]  /*a5f0*/  BSYNC B1 ;  /* 0x0000000000017941 */ /* 0x000fea0003800000 */
.L_x_219:
        /* <DEDUP_REMOVED lines=12> */
.L_x_222:
[----:B------:R-:W-:Y:S05]  /*a6c0*/  BSYNC B1 ;  /* 0x0000000000017941 */ /* 0x000fea0003800000 */
.L_x_221:
        /* <DEDUP_REMOVED lines=12> */
.L_x_224:
[----:B------:R-:W-:Y:S05]  /*a790*/  BSYNC B1 ;  /* 0x0000000000017941 */ /* 0x000fea0003800000 */
.L_x_223:
        /* <DEDUP_REMOVED lines=12> */
.L_x_226:
[----:B------:R-:W-:Y:S05]  /*a860*/  BSYNC B1 ;  /* 0x0000000000017941 */ /* 0x000fea0003800000 */
.L_x_225:
        /* <DEDUP_REMOVED lines=12> */
.L_x_228:
[----:B------:R-:W-:Y:S05]  /*a930*/  BSYNC B1 ;  /* 0x0000000000017941 */ /* 0x000fea0003800000 */
.L_x_227:
        /* <DEDUP_REMOVED lines=12> */
.L_x_230:
[----:B------:R-:W-:Y:S05]  /*aa00*/  BSYNC B1 ;  /* 0x0000000000017941 */ /* 0x000fea0003800000 */
.L_x_229:
        /* <DEDUP_REMOVED lines=12> */
.L_x_232:
[----:B------:R-:W-:Y:S05]  /*aad0*/  BSYNC B1 ;  /* 0x0000000000017941 */ /* 0x000fea0003800000 */
.L_x_231:
        /* <DEDUP_REMOVED lines=12> */
.L_x_234:
[----:B------:R-:W-:Y:S05]  /*aba0*/  BSYNC B1 ;  /* 0x0000000000017941 */ /* 0x000fea0003800000 */
.L_x_233:
        /* <DEDUP_REMOVED lines=12> */
.L_x_236:
[----:B------:R-:W-:Y:S05]  /*ac70*/  BSYNC B1 ;  /* 0x0000000000017941 */ /* 0x000fea0003800000 */
.L_x_235:
[----:B-----5:R-:W-:Y:S01]  /*ac80*/  LOP3.LUT R2, R2, 0xff, RZ, 0xc0, !PT ;  /* 0x000000ff02027812 */ /* 0x020fe200078ec0ff */
[----:B------:R-:W-:Y:S01]  /*ac90*/  BSSY B1, `(.L_x_237) ;  /* 0x000000b000017945 */ /* 0x000fe20003800000 */
[----:B------:R-:W-:Y:S02]  /*aca0*/  ISETP.LT.OR P4, PT, R34, 0xc9, !P0 ;  /* 0x000000c92200780c */ /* 0x000fe40004781670 */
[----:B------:R-:W-:-:S05]  /*acb0*/  F2FP.F16.E4M3.UNPACK_B R2, R2 ;  /* 0x00000002ff02723e */ /* 0x000fca00020006ff */
[----:B------:R-:W-:-:S05]  /*acc0*/  HADD2.F32 R2, -RZ, R2.H0_H0 ;  /* 0x20000002ff027230 */ /* 0x000fca0000004100 */
[----:B0-----:R-:W-:-:S04]  /*acd0*/  FMUL R3, R2, UR31 ;  /* 0x0000001f02037c20 */ /* 0x001fc80008400000 */
[----:B------:R-:W-:Y:S01]  /*ace0*/  FFMA R3, R0, UR32, R3 ;  /* 0x0000002000037c23 */ /* 0x000fe20008000003 */
[----:B------:R-:W-:-:S04]  /*acf0*/  PRMT R0, RZ, 0x7610, R0 ;  /* 0x00007610ff007816 */ /* 0x000fc80000000000 */
[----:B------:R-:W-:-:S05]  /*ad00*/  F2FP.SATFINITE.E4M3.F32.PACK_AB_MERGE_C R3, RZ, R3, RZ ;  /* 0x00000003ff03723e */ /* 0x000fca00048070ff */
[----:B------:R0:W-:Y:S01]  /*ad10*/  @!P3 STG.E.U8 desc[UR20][R26.64+0xc1], R3 ;  /* 0x0000c1031a00b986 */ /* 0x0001e2000c101114 */
[----:B------:R-:W-:Y:S05]  /*ad20*/  @P4 BRA `(.L_x_238) ;  /* 0x0000000000044947 */ /* 0x000fea0003800000 */
[----:B------:R0:W5:Y:S02]  /*ad30*/  LDG.E.U8 R0, desc[UR20][R28.64+0xc8] ;  /* 0x0000c8141c007981 */ /* 0x000164000c1e1100 */
.L_x_238:
[----:B------:R-:W-:Y:S05]  /*ad40*/  BSYNC B1 ;  /* 0x0000000000017941 */ /* 0x000fea0003800000 */
.L_x_237:
[----:B------:R-:W2:Y:S01]  /*ad50*/  LDL.LU R2, [R1] ;  /* 0x0000000001027983 */ /* 0x000ea20000300800 */
[----:B-----5:R-:W-:Y:S01]  /*ad60*/  LOP3.LUT R0, R0, 0xff, RZ, 0xc0, !PT ;  /* 0x000000ff00007812 */ /* 0x020fe200078ec0ff */
[----:B------:R-:W-:Y:S01]  /*ad70*/  BSSY B1, `(.L_x_239) ;  /* 0x000000b000017945 */ /* 0x000fe20003800000 */
[----:B------:R-:W-:Y:S02]  /*ad80*/  ISETP.LT.OR P3, PT, R34, 0xca, !P0 ;  /* 0x000000ca2200780c */ /* 0x000fe40004761670 */
[----:B------:R-:W-:-:S05]  /*ad90*/  F2FP.F16.E4M3.UNPACK_B R0, R0 ;  /* 0x00000000ff00723e */ /* 0x000fca00020006ff */
[----:B------:R-:W-:-:S05]  /*ada0*/  HADD2.F32 R0, -RZ, R0.H0_H0 ;  /* 0x20000000ff007230 */ /* 0x000fca0000004100 */
[----:B------:R-:W-:-:S04]  /*adb0*/  FMUL R0, R0, UR31 ;  /* 0x0000001f00007c20 */ /* 0x000fc80008400000 */
[----:B--2---:R-:W-:-:S05]  /*adc0*/  FFMA R0, R2, UR32, R0 ;  /* 0x0000002002007c23 */ /* 0x004fca0008000000 */
[----:B0-----:R-:W-:Y:S02]  /*add0*/  F2FP.SATFINITE.E4M3.F32.PACK_AB_MERGE_C R3, RZ, R0, RZ ;  /* 0x00000000ff03723e */ /* 0x001fe400048070ff */
[----:B------:R-:W-:-:S03]  /*ade0*/  PRMT R0, RZ, 0x7610, R0 ;  /* 0x00007610ff007816 */ /* 0x000fc60000000000 */
[----:B------:R0:W-:Y:S01]  /*adf0*/  @!P4 STG.E.U8 desc[UR20][R24.64+0xc8], R3 ;  /* 0x0000c8031800c986 */ /* 0x0001e2000c101114 */
[----:B------:R-:W-:Y:S05]  /*ae00*/  @P3 BRA `(.L_x_240) ;  /* 0x0000000000043947 */ /* 0x000fea0003800000 */
[----:B------:R2:W5:Y:S02]  /*ae10*/  LDG.E.U8 R0, desc[UR20][R28.64+0xc9] ;  /* 0x0000c9141c007981 */ /* 0x000564000c1e1100 */
.L_x_240:
[----:B------:R-:W-:Y:S05]  /*ae20*/  BSYNC B1 ;  /* 0x0000000000017941 */ /* 0x000fea0003800000 */
.L_x_239:
[----:B------:R-:W3:Y:S01]  /*ae30*/  LDL.LU R2, [R1+0x4] ;  /* 0x0000040001027983 */ /* 0x000ee20000300800 */
[----:B-----5:R-:W-:Y:S01]  /*ae40*/  LOP3.LUT R0, R0, 0xff, RZ, 0xc0, !PT ;  /* 0x000000ff00007812 */ /* 0x020fe200078ec0ff */
[----:B------:R-:W-:Y:S01]  /*ae50*/  BSSY B1, `(.L_x_241) ;  /* 0x000000b000017945 */ /* 0x000fe20003800000 */
[----:B------:R-:W-:Y:S02]  /*ae60*/  ISETP.LT.OR P4, PT, R34, 0xc9, !P1 ;  /* 0x000000c92200780c */ /* 0x000fe40004f81670 */
[----:B------:R-:W-:-:S05]  /*ae70*/  F2FP.F16.E4M3.UNPACK_B R0, R0 ;  /* 0x00000000ff00723e */ /* 0x000fca00020006ff */
[----:B------:R-:W-:-:S05]  /*ae80*/  HADD2.F32 R0, -RZ, R0.H0_H0 ;  /* 0x20000000ff007230 */ /* 0x000fca0000004100 */
[----:B------:R-:W-:-:S04]  /*ae90*/  FMUL R0, R0, UR31 ;  /* 0x0000001f00007c20 */ /* 0x000fc80008400000 */
[----:B---3--:R-:W-:-:S05]  /*aea0*/  FFMA R0, R2, UR32, R0 ;  /* 0x0000002002007c23 */ /* 0x008fca0008000000 */
[----:B0-----:R-:W-:Y:S02]  /*aeb0*/  F2FP.SATFINITE.E4M3.F32.PACK_AB_MERGE_C R3, RZ, R0, RZ ;  /* 0x00000000ff03723e */ /* 0x001fe400048070ff */
[----:B------:R-:W-:-:S03]  /*aec0*/  PRMT R0, RZ, 0x7610, R0 ;  /* 0x00007610ff007816 */ /* 0x000fc60000000000 */
[----:B------:R0:W-:Y:S01]  /*aed0*/  @!P3 STG.E.U8 desc[UR20][R24.64+0xc9], R3 ;  /* 0x0000c9031800b986 */ /* 0x0001e2000c101114 */
[----:B------:R-:W-:Y:S05]  /*aee0*/  @P4 BRA `(.L_x_242) ;  /* 0x0000000000044947 */ /* 0x000fea0003800000 */
[----:B------:R3:W5:Y:S02]  /*aef0*/  LDG.E.U8 R0, desc[UR20][R30.64+0xc8] ;  /* 0x0000c8141e007981 */ /* 0x000764000c1e1100 */
.L_x_242:
[----:B------:R-:W-:Y:S05]  /*af00*/  BSYNC B1 ;  /* 0x0000000000017941 */ /* 0x000fea0003800000 */
.L_x_241:
[----:B------:R-:W2:Y:S01]  /*af10*/  LDL.LU R2, [R1+0x8] ;  /* 0x0000080001027983 */ /* 0x000ea20000300800 */
        /* <DEDUP_REMOVED lines=12> */
.L_x_244:
[----:B------:R-:W-:Y:S05]  /*afe0*/  BSYNC B1 ;  /* 0x0000000000017941 */ /* 0x000fea0003800000 */
.L_x_243:
        /* <DEDUP_REMOVED lines=13> */
.L_x_246:
[----:B------:R-:W-:Y:S05]  /*b0c0*/  BSYNC B1 ;  /* 0x0000000000017941 */ /* 0x000fea0003800000 */
.L_x_245:
        /* <DEDUP_REMOVED lines=13> */
.L_x_248:
[----:B------:R-:W-:Y:S05]  /*b1a0*/  BSYNC B1 ;  /* 0x0000000000017941 */ /* 0x000fea0003800000 */
.L_x_247:
        /* <DEDUP_REMOVED lines=13> */
.L_x_250:
[----:B------:R-:W-:Y:S05]  /*b280*/  BSYNC B1 ;  /* 0x0000000000017941 */ /* 0x000fea0003800000 */
.L_x_249:
        /* <DEDUP_REMOVED lines=13> */
.L_x_252:
[----:B------:R-:W-:Y:S05]  /*b360*/  BSYNC B1 ;  /* 0x0000000000017941 */ /* 0x000fea0003800000 */
.L_x_251:
        /* <DEDUP_REMOVED lines=13> */
.L_x_254:
[----:B------:R-:W-:Y:S05]  /*b440*/  BSYNC B1 ;  /* 0x0000000000017941 */ /* 0x000fea0003800000 */
.L_x_253:
        /* <DEDUP_REMOVED lines=13> */
.L_x_256:
[----:B------:R-:W-:Y:S05]  /*b520*/  BSYNC B1 ;  /* 0x0000000000017941 */ /* 0x000fea0003800000 */
.L_x_255:
        /* <DEDUP_REMOVED lines=13> */
.L_x_258:
[----:B------:R-:W-:Y:S05]  /*b600*/  BSYNC B1 ;  /* 0x0000000000017941 */ /* 0x000fea0003800000 */
.L_x_257:
        /* <DEDUP_REMOVED lines=13> */
.L_x_260:
[----:B------:R-:W-:Y:S05]  /*b6e0*/  BSYNC B1 ;  /* 0x0000000000017941 */ /* 0x000fea0003800000 */
.L_x_259:
        /* <DEDUP_REMOVED lines=13> */
.L_x_262:
[----:B------:R-:W-:Y:S05]  /*b7c0*/  BSYNC B1 ;  /* 0x0000000000017941 */ /* 0x000fea0003800000 */
.L_x_261:
        /* <DEDUP_REMOVED lines=13> */
.L_x_264:
[----:B------:R-:W-:Y:S05]  /*b8a0*/  BSYNC B1 ;  /* 0x0000000000017941 */ /* 0x000fea0003800000 */
.L_x_263:
        /* <DEDUP_REMOVED lines=13> */
.L_x_266:
[----:B------:R-:W-:Y:S05]  /*b980*/  BSYNC B1 ;  /* 0x0000000000017941 */ /* 0x000fea0003800000 */
.L_x_265:
        /* <DEDUP_REMOVED lines=13> */
.L_x_268:
[----:B------:R-:W-:Y:S05]  /*ba60*/  BSYNC B1 ;  /* 0x0000000000017941 */ /* 0x000fea0003800000 */
.L_x_267:
        /* <DEDUP_REMOVED lines=13> */
.L_x_270:
[----:B------:R-:W-:Y:S05]  /*bb40*/  BSYNC B1 ;  /* 0x0000000000017941 */ /* 0x000fea0003800000 */
.L_x_269:
        /* <DEDUP_REMOVED lines=13> */
.L_x_272:
[----:B------:R-:W-:Y:S05]  /*bc20*/  BSYNC B1 ;  /* 0x0000000000017941 */ /* 0x000fea0003800000 */
.L_x_271:
        /* <DEDUP_REMOVED lines=13> */
.L_x_274:
[----:B------:R-:W-:Y:S05]  /*bd00*/  BSYNC B1 ;  /* 0x0000000000017941 */ /* 0x000fea0003800000 */
.L_x_273:
        /* <DEDUP_REMOVED lines=13> */
.L_x_276:
[----:B------:R-:W-:Y:S05]  /*bde0*/  BSYNC B1 ;  /* 0x0000000000017941 */ /* 0x000fea0003800000 */
.L_x_275:
        /* <DEDUP_REMOVED lines=13> */
.L_x_278:
[----:B------:R-:W-:Y:S05]  /*bec0*/  BSYNC B1 ;  /* 0x0000000000017941 */ /* 0x000fea0003800000 */
.L_x_277:
        /* <DEDUP_REMOVED lines=13> */
.L_x_280:
[----:B------:R-:W-:Y:S05]  /*bfa0*/  BSYNC B1 ;  /* 0x0000000000017941 */ /* 0x000fea0003800000 */
.L_x_279:
        /* <DEDUP_REMOVED lines=13> */
.L_x_282:
[----:B------:R-:W-:Y:S05]  /*c080*/  BSYNC B1 ;  /* 0x0000000000017941 */ /* 0x000fea0003800000 */
.L_x_281:
        /* <DEDUP_REMOVED lines=13> */
.L_x_284:
[----:B------:R-:W-:Y:S05]  /*c160*/  BSYNC B1 ;  /* 0x0000000000017941 */ /* 0x000fea0003800000 */
.L_x_283:
        /* <DEDUP_REMOVED lines=13> */
.L_x_286:
[----:B------:R-:W-:Y:S05]  /*c240*/  BSYNC B1 ;  /* 0x0000000000017941 */ /* 0x000fea0003800000 */
.L_x_285:
        /* <DEDUP_REMOVED lines=13> */
.L_x_288:
[----:B------:R-:W-:Y:S05]  /*c320*/  BSYNC B1 ;  /* 0x0000000000017941 */ /* 0x000fea0003800000 */
.L_x_287:
        /* <DEDUP_REMOVED lines=13> */
.L_x_290:
[----:B------:R-:W-:Y:S05]  /*c400*/  BSYNC B1 ;  /* 0x0000000000017941 */ /* 0x000fea0003800000 */
.L_x_289:
        /* <DEDUP_REMOVED lines=13> */
.L_x_292:
[----:B------:R-:W-:Y:S05]  /*c4e0*/  BSYNC B1 ;  /* 0x0000000000017941 */ /* 0x000fea0003800000 */
.L_x_291:
[----:B------:R-:W-:Y:S05]  /*c4f0*/  @P1 BRA `(.L_x_293) ;  /* 0x00000020009c1947 */ /* 0x000fea0003800000 */
[----:B------:R-:W2:Y:S01]  /*c500*/  LDL.LU R2, [R1+0x6c] ;  /* 0x00006c0001027983 */ /* 0x000ea20000300800 */
[----:B-----5:R-:W-:-:S04]  /*c510*/  LOP3.LUT R0, R0, 0xff, RZ, 0xc0, !PT ;  /* 0x000000ff00007812 */ /* 0x020fc800078ec0ff */
[----:B------:R-:W-:-:S05]  /*c520*/  F2FP.F16.E4M3.UNPACK_B R0, R0 ;  /* 0x00000000ff00723e */ /* 0x000fca00020006ff */
[----:B------:R-:W-:-:S05]  /*c530*/  HADD2.F32 R0, -RZ, R0.H0_H0 ;  /* 0x20000000ff007230 */ /* 0x000fca0000004100 */
[----:B------:R-:W-:-:S04]  /*c540*/  FMUL R0, R0, UR31 ;  /* 0x0000001f00007c20 */ /* 0x000fc80008400000 */
[----:B--2---:R-:W-:-:S05]  /*c550*/  FFMA R0, R2, UR32, R0 ;  /* 0x0000002002007c23 */ /* 0x004fca0008000000 */
[----:B0-----:R-:W-:-:S05]  /*c560*/  F2FP.SATFINITE.E4M3.F32.PACK_AB_MERGE_C R3, RZ, R0, RZ ;  /* 0x00000000ff03723e */ /* 0x001fca00048070ff */
[----:B------:R0:W-:Y:S01]  /*c570*/  STG.E.U8 desc[UR20][R26.64+0xf9], R3 ;  /* 0x0000f9031a007986 */ /* 0x0001e2000c101114 */
[----:B------:R-:W-:Y:S05]  /*c580*/  BRA `(.L_x_293) ;  /* 0x0000002000787947 */ /* 0x000fea0003800000 */
.L_x_36:
[----:B------:R-:W-:Y:S01]  /*c590*/  ISETP.GE.AND P1, PT, R39, 0x1, PT ;  /* 0x000000012700780c */ /* 0x000fe20003f26270 */
[----:B------:R-:W-:Y:S01]  /*c5a0*/  FMUL R228, R228, UR32 ;  /* 0x00000020e4e47c20 */ /* 0x000fe20008400000 */
[----:B------:R-:W-:Y:S01]  /*c5b0*/  FMUL R227, R227, UR32 ;  /* 0x00000020e3e37c20 */ /* 0x000fe20008400000 */
[----:B------:R-:W-:Y:S01]  /*c5c0*/  ISETP.GE.AND P0, PT, R39, 0x9, PT ;  /* 0x000000092700780c */ /* 0x000fe20003f06270 */
[----:B------:R-:W-:Y:S01]  /*c5d0*/  FMUL R226, R226, UR32 ;  /* 0x00000020e2e27c20 */ /* 0x000fe20008400000 */
[C---:B------:R-:W-:Y:S02]  /*c5e0*/  ISETP.LT.OR P4, PT, R34.reuse, 0x1, !P1 ;  /* 0x000000012200780c */ /* 0x040fe40004f81670 */
[----:B------:R-:W-:Y:S02]  /*c5f0*/  ISETP.LT.OR P5, PT, R34, 0x2, !P1 ;  /* 0x000000022200780c */ /* 0x000fe40004fa1670 */
[----:B------:R-:W-:Y:S02]  /*c600*/  F2FP.SATFINITE.E4M3.F32.PACK_AB_MERGE_C R29, RZ, R228, RZ ;  /* 0x000000e4ff1d723e */ /* 0x000fe400048070ff */
[----:B------:R-:W-:-:S02]  /*c610*/  F2FP.SATFINITE.E4M3.F32.PACK_AB_MERGE_C R227, RZ, R227, RZ ;  /* 0x000000e3ffe3723e */ /* 0x000fc400048070ff */
[----:B------:R-:W-:Y:S01]  /*c620*/  ISETP.LT.OR P3, PT, R34, 0x1, !P0 ;  /* 0x000000012200780c */ /* 0x000fe20004761670 */
[----:B------:R-:W-:-:S04]  /*c630*/  FMUL R225, R225, UR32 ;  /* 0x00000020e1e17c20 */ /* 0x000fc80008400000 */
[----:B------:R1:W-:Y:S01]  /*c640*/  @!P4 STG.E.U8 desc[UR20][R24.64], R29 ;  /* 0x0000001d1800c986 */ /* 0x0003e2000c101114 */
[----:B------:R-:W-:-:S03]  /*c650*/  ISETP.LT.OR P4, PT, R34, 0x2, !P0 ;  /* 0x000000022200780c */ /* 0x000fc60004781670 */
[----:B------:R2:W-:Y:S01]  /*c660*/  @!P5 STG.E.U8 desc[UR20][R24.64+0x1], R227 ;  /* 0x000001e31800d986 */ /* 0x0005e2000c101114 */
[----:B------:R-:W-:Y:S01]  /*c670*/  ISETP.LT.OR P5, PT, R34, 0x9, !P1 ;  /* 0x000000092200780c */ /* 0x000fe20004fa1670 */
[----:B------:R-:W-:Y:S01]  /*c680*/  FMUL R224, R224, UR32 ;  /* 0x00000020e0e07c20 */ /* 0x000fe20008400000 */
[----:B------:R-:W-:Y:S01]  /*c690*/  ISETP.LT.OR P6, PT, R34, 0xa, !P1 ;  /* 0x0000000a2200780c */ /* 0x000fe20004fc1670 */
[----:B------:R-:W-:Y:S01]  /*c6a0*/  FMUL R223, R223, UR32 ;  /* 0x00000020dfdf7c20 */ /* 0x000fe20008400000 */
[----:B------:R-:W-:Y:S02]  /*c6b0*/  F2FP.SATFINITE.E4M3.F32.PACK_AB_MERGE_C R31, RZ, R226, RZ ;  /* 0x000000e2ff1f723e */ /* 0x000fe400048070ff */
[----:B------:R-:W-:Y:S02]  /*c6c0*/  F2FP.SATFINITE.E4M3.F32.PACK_AB_MERGE_C R225, RZ, R225, RZ ;  /* 0x000000e1ffe1723e */ /* 0x000fe400048070ff */
[----:B-1----:R-:W-:Y:S01]  /*c6d0*/  F2FP.SATFINITE.E4M3.F32.PACK_AB_MERGE_C R29, RZ, R224, RZ ;  /* 0x000000e0ff1d723e */ /* 0x002fe200048070ff */
[----:B------:R-:W-:Y:S01]  /*c6e0*/  @!P3 STG.E.U8 desc[UR20][R26.64], R31 ;  /* 0x0000001f1a00b986 */ /* 0x000fe2000c101114 */
[----:B------:R-:W-:-:S02]  /*c6f0*/  F2FP.SATFINITE.E4M3.F32.PACK_AB_MERGE_C R223, RZ, R223, RZ ;  /* 0x000000dfffdf723e */ /* 0x000fc400048070ff */
[C---:B------:R-:W-:Y:S01]  /*c700*/  ISETP.LT.OR P3, PT, R34.reuse, 0x9, !P0 ;  /* 0x000000092200780c */ /* 0x040fe20004761670 */
[----:B------:R-:W-:Y:S01]  /*c710*/  @!P4 STG.E.U8 desc[UR20][R26.64+0x1], R225 ;  /* 0x000001e11a00c986 */ /* 0x000fe2000c101114 */
[----:B------:R-:W-:-:S03]  /*c720*/  ISETP.LT.OR P4, PT, R34, 0xa, !P0 ;  /* 0x0000000a2200780c */ /* 0x000fc60004781670 */
[----:B------:R1:W-:Y:S01]  /*c730*/  @!P5 STG.E.U8 desc[UR20][R24.64+0x8], R29 ;  /* 0x0000081d1800d986 */ /* 0x0003e2000c101114 */
[----:B------:R-:W-:Y:S01]  /*c740*/  ISETP.LT.OR P5, PT, R34, 0x11, !P1 ;  /* 0x000000112200780c */ /* 0x000fe20004fa1670 */
[----:B------:R-:W-:Y:S01]  /*c750*/  FMUL R222, R222, UR32 ;  /* 0x00000020dede7c20 */ /* 0x000fe20008400000 */
[----:B------:R-:W-:Y:S01]  /*c760*/  FMUL R221, R221, UR32 ;  /* 0x00000020dddd7c20 */ /* 0x000fe20008400000 */
[----:B------:R-:W-:Y:S01]  /*c770*/  FMUL R220, R220, UR32 ;  /* 0x00000020dcdc7c20 */ /* 0x000fe20008400000 */
[----:B------:R-:W-:Y:S01]  /*c780*/  @!P6 STG.E.U8 desc[UR20][R24.64+0x9], R223 ;  /* 0x000009df1800e986 */ /* 0x000fe2000c101114 */
[----:B------:R-:W-:Y:S01]  /*c790*/  ISETP.LT.OR P6, PT, R34, 0x12, !P1 ;  /* 0x000000122200780c */ /* 0x000fe20004fc1670 */
[----:B------:R-:W-:Y:S01]  /*c7a0*/  FMUL R219, R219, UR32 ;  /* 0x00000020dbdb7c20 */ /* 0x000fe20008400000 */
[----:B------:R-:W-:Y:S01]  /*c7b0*/  F2FP.SATFINITE.E4M3.F32.PACK_AB_MERGE_C R33, RZ, R222, RZ ;  /* 0x000000deff21723e */ /* 0x000fe200048070ff */
[----:B--2---:R-:W2:Y:S01]  /*c7c0*/  LDL.LU R227, [R1+0x8] ;  /* 0x0000080001e37983 */ /* 0x004ea20000300800 */
[----:B------:R-:W-:-:S02]  /*c7d0*/  F2FP.SATFINITE.E4M3.F32.PACK_AB_MERGE_C R221, RZ, R221, RZ ;  /* 0x000000ddffdd723e */ /* 0x000fc400048070ff */
[----:B-1----:R-:W-:Y:S01]  /*c7e0*/  F2FP.SATFINITE.E4M3.F32.PACK_AB_MERGE_C R29, RZ, R220, RZ ;  /* 0x000000dcff1d723e */ /* 0x002fe200048070ff */
[----:B------:R-:W3:Y:S04]  /*c7f0*/  LDL.LU R226, [R1+0x4] ;  /* 0x0000040001e27983 */ /* 0x000ee80000300800 */
[----:B------:R-:W4:Y:S01]  /*c800*/  LDL.LU R224, [R1] ;  /* 0x0000000001e07983 */ /* 0x000f220000300800 */
[----:B------:R-:W-:-:S03]  /*c810*/  F2FP.SATFINITE.E4M3.F32.PACK_AB_MERGE_C R219, RZ, R219, RZ ;  /* 0x000000dbffdb723e */ /* 0x000fc600048070ff */
[----:B------:R-:W-:Y:S01]  /*c820*/  @!P3 STG.E.U8 desc[UR20][R26.64+0x8], R33 ;  /* 0x000008211a00b986 */ /* 0x000fe2000c101114 */
[----:B------:R-:W-:-:S03]  /*c830*/  ISETP.LT.OR P3, PT, R34, 0x11, !P0 ;  /* 0x000000112200780c */ /* 0x000fc60004761670 */
        /* <DEDUP_REMOVED lines=11> */
[----:B------:R-:W-:Y:S01]  /*c8f0*/  FMUL R214, R214, UR32 ;  /* 0x00000020d6d67c20 */ /* 0x000fe20008400000 */
[----:B------:R-:W-:Y:S01]  /*c900*/  F2FP.SATFINITE.E4M3.F32.PACK_AB_MERGE_C R217, RZ, R217, RZ ;  /* 0x000000d9ffd9723e */ /* 0x000fe200048070ff */
[----:B------:R-:W-:Y:S01]  /*c910*/  FMUL R213, R213, UR32 ;  /* 0x00000020d5d57c20 */ /* 0x000fe20008400000 */
        /* <DEDUP_REMOVED lines=8> */
[----:B------:R-:W-:Y:S02]  /*c9a0*/  FMUL R212, R212, UR32 ;  /* 0x00000020d4d47c20 */ /* 0x000fe40008400000 */
[----:B------:R-:W-:Y:S01]  /*c9b0*/  @!P6 STG.E.U8 desc[UR20][R24.64+0x19], R215 ;  /* 0x000019d71800e986 */ /* 0x000fe2000c101114 */
[----:B------:R-:W-:Y:S01]  /*c9c0*/  ISETP.LT.OR P6, PT, R34, 0x22, !P1 ;  /* 0x000000222200780c */ /* 0x000fe20004fc1670 */
[----:B------:R-:W-:Y:S01]  /*c9d0*/  FMUL R211, R211, UR32 ;  /* 0x00000020d3d37c20 */ /* 0x000fe20008400000 */
[----:B------:R-:W-:Y:S01]  /*c9e0*/  F2FP.SATFINITE.E4M3.F32.PACK_AB_MERGE_C R33, RZ, R214, RZ ;  /* 0x000000d6ff21723e */ /* 0x000fe200048070ff */
[----:B------:R-:W-:Y:S01]  /*c9f0*/  FMUL R210, R210, UR32 ;  /* 0x00000020d2d27c20 */ /* 0x000fe20008400000 */
[----:B------:R-:W-:Y:S01]  /*ca00*/  F2FP.SATFINITE.E4M3.F32.PACK_AB_MERGE_C R213, RZ, R213, RZ ;  /* 0x000000d5ffd5723e */ /* 0x000fe200048070ff */
[----:B------:R-:W-:Y:S01]  /*ca10*/  FMUL R209, R209, UR32 ;  /* 0x00000020d1d17c20 */ /* 0x000fe20008400000 */
        /* <DEDUP_REMOVED lines=8> */
[----:B------:R-:W-:-:S03]  /*caa0*/  ISETP.LT.OR P5, PT, R34, 0x29, !P1 ;  /* 0x000000292200780c */ /* 0x000fc60004fa1670 */
        /* <DEDUP_REMOVED lines=240> */
[----:B------:R0:W-:Y:S01]  /*d9b0*/  @!P6 STG.E.U8 desc[UR20][R24.64+0x99], R23 ;  /* 0x000099171800e986 */ /* 0x0001e2000c101114 */
        /* <DEDUP_REMOVED lines=11> */
[----:B------:R1:W-:Y:S01]  /*da70*/  @!P4 STG.E.U8 desc[UR20][R26.64+0x99], R21 ;  /* 0x000099151a00c986 */ /* 0x0003e2000c101114 */
[----:B------:R-:W-:-:S03]  /*da80*/  ISETP.LT.OR P4, PT, R34, 0xa2, !P0 ;  /* 0x000000a22200780c */ /* 0x000fc60004781670 */
[----:B------:R-:W-:Y:S01]  /*da90*/  @!P5 STG.E.U8 desc[UR20][R24.64+0xa0], R29 ;  /* 0x0000a01d1800d986 */ /* 0x000fe2000c101114 */
[----:B------:R-:W-:-:S03]  /*daa0*/  ISETP.LT.OR P5, PT, R34, 0xa9, !P1 ;  /* 0x000000a92200780c */ /* 0x000fc60004fa1670 */
[----:B------:R2:W-:Y:S01]  /*dab0*/  @!P6 STG.E.U8 desc[UR20][R24.64+0xa1], R19 ;  /* 0x0000a1131800e986 */ /* 0x0005e2000c101114 */
[----:B------:R-:W-:Y:S01]  /*dac0*/  ISETP.LT.OR P6, PT, R34, 0xaa, !P1 ;  /* 0x000000aa2200780c */ /* 0x000fe20004fc1670 */
[----:B------:R-:W-:Y:S01]  /*dad0*/  FMUL R15, R15, UR32 ;  /* 0x000000200f0f7c20 */ /* 0x000fe20008400000 */
[----:B0-----:R-:W-:Y:S01]  /*dae0*/  F2FP.SATFINITE.E4M3.F32.PACK_AB_MERGE_C R23, RZ, R18, RZ ;  /* 0x00000012ff17723e */ /* 0x001fe200048070ff */
[----:B------:R-:W-:Y:S01]  /*daf0*/  FMUL R14, R14, UR32 ;  /* 0x000000200e0e7c20 */ /* 0x000fe20008400000 */
[----:B------:R-:W-:Y:S01]  /*db00*/  F2FP.SATFINITE.E4M3.F32.PACK_AB_MERGE_C R17, RZ, R17, RZ ;  /* 0x00000011ff11723e */ /* 0x000fe200048070ff */
[----:B------:R-:W-:Y:S01]  /*db10*/  FMUL R13, R13, UR32 ;  /* 0x000000200d0d7c20 */ /* 0x000fe20008400000 */
[----:B-1----:R-:W-:Y:S01]  /*db20*/  F2FP.SATFINITE.E4M3.F32.PACK_AB_MERGE_C R21, RZ, R16, RZ ;  /* 0x00000010ff15723e */ /* 0x002fe200048070ff */
[----:B------:R-:W-:Y:S01]  /*db30*/  @!P3 STG.E.U8 desc[UR20][R26.64+0xa0], R23 ;  /* 0x0000a0171a00b986 */ /* 0x000fe2000c101114 */
[----:B------:R-:W-:Y:S02]  /*db40*/  F2FP.SATFINITE.E4M3.F32.PACK_AB_MERGE_C R15, RZ, R15, RZ ;  /* 0x0000000fff0f723e */ /* 0x000fe400048070ff */
[C---:B------:R-:W-:Y:S01]  /*db50*/  ISETP.LT.OR P3, PT, R34.reuse, 0xa9, !P0 ;  /* 0x000000a92200780c */ /* 0x040fe20004761670 */
[----:B------:R-:W-:Y:S01]  /*db60*/  @!P4 STG.E.U8 desc[UR20][R26.64+0xa1], R17 ;  /* 0x0000a1111a00c986 */ /* 0x000fe2000c101114 */
[----:B------:R-:W-:-:S03]  /*db70*/  ISETP.LT.OR P4, PT, R34, 0xaa, !P0 ;  /* 0x000000aa2200780c */ /* 0x000fc60004781670 */
[----:B------:R-:W-:Y:S01]  /*db80*/  @!P5 STG.E.U8 desc[UR20][R24.64+0xa8], R21 ;  /* 0x0000a8151800d986 */ /* 0x000fe2000c101114 */
[----:B------:R-:W-:Y:S01]  /*db90*/  ISETP.LT.OR P5, PT, R34, 0xb1, !P1 ;  /* 0x000000b12200780c */ /* 0x000fe20004fa1670 */
[----:B------:R-:W-:Y:S02]  /*dba0*/  FMUL R12, R12, UR32 ;  /* 0x000000200c0c7c20 */ /* 0x000fe40008400000 */
[----:B------:R0:W-:Y:S01]  /*dbb0*/  @!P6 STG.E.U8 desc[UR20][R24.64+0xa9], R15 ;  /* 0x0000a90f1800e986 */ /* 0x0001e2000c101114 */
[----:B------:R-:W-:Y:S01]  /*dbc0*/  ISETP.LT.OR P6, PT, R34, 0xb2, !P1 ;  /* 0x000000b22200780c */ /* 0x000fe20004fc1670 */
[----:B------:R-:W-:Y:S01]  /*dbd0*/  FMUL R11, R11, UR32 ;  /* 0x000000200b0b7c20 */ /* 0x000fe20008400000 */
[----:B--2---:R-:W-:Y:S01]  /*dbe0*/  F2FP.SATFINITE.E4M3.F32.PACK_AB_MERGE_C R19, RZ, R14, RZ ;  /* 0x0000000eff13723e */ /* 0x004fe200048070ff */
[----:B------:R-:W2:Y:S01]  /*dbf0*/  LDL.LU R223, [R1+0x18] ;  /* 0x0000180001df7983 */ /* 0x000ea20000300800 */
[----:B------:R-:W-:Y:S02]  /*dc00*/  F2FP.SATFINITE.E4M3.F32.PACK_AB_MERGE_C R13, RZ, R13, RZ ;  /* 0x0000000dff0d723e */ /* 0x000fe400048070ff */
[----:B------:R-:W-:Y:S01]  /*dc10*/  F2FP.SATFINITE.E4M3.F32.PACK_AB_MERGE_C R11, RZ, R11, RZ ;  /* 0x0000000bff0b723e */ /* 0x000fe200048070ff */
[----:B------:R-:W-:Y:S01]  /*dc20*/  @!P3 STG.E.U8 desc[UR20][R26.64+0xa8], R19 ;  /* 0x0000a8131a00b986 */ /* 0x000fe2000c101114 */
[----:B0-----:R-:W-:-:S03]  /*dc30*/  F2FP.SATFINITE.E4M3.F32.PACK_AB_MERGE_C R15, RZ, R12, RZ ;  /* 0x0000000cff0f723e */ /* 0x001fc600048070ff */
[----:B------:R0:W-:Y:S01]  /*dc40*/  @!P4 STG.E.U8 desc[UR20][R26.64+0xa9], R13 ;  /* 0x0000a90d1a00c986 */ /* 0x0001e2000c101114 */
[C---:B------:R-:W-:Y:S02]  /*dc50*/  ISETP.LT.OR P3, PT, R34.reuse, 0xb1, !P0 ;  /* 0x000000b12200780c */ /* 0x040fe40004761670 */
[C---:B------:R-:W-:Y:S01]  /*dc60*/  ISETP.LT.OR P4, PT, R34.reuse, 0xb2, !P0 ;  /* 0x000000b22200780c */ /* 0x040fe20004781670 */
[----:B------:R-:W-:Y:S01]  /*dc70*/  @!P5 STG.E.U8 desc[UR20][R24.64+0xb0], R15 ;  /* 0x0000b00f1800d986 */ /* 0x000fe2000c101114 */
[----:B------:R-:W-:Y:S01]  /*dc80*/  ISETP.LT.OR P5, PT, R34, 0xb9, !P1 ;  /* 0x000000b92200780c */ /* 0x000fe20004fa1670 */
[----:B------:R-:W-:Y:S01]  /*dc90*/  FMUL R10, R10, UR32 ;  /* 0x000000200a0a7c20 */ /* 0x000fe20008400000 */
[----:B------:R-:W-:Y:S01]  /*dca0*/  FMUL R9, R9, UR32 ;  /* 0x0000002009097c20 */ /* 0x000fe20008400000 */
[----:B------:R-:W2:Y:S01]  /*dcb0*/  LDL.LU R222, [R1+0x14] ;  /* 0x0000140001de7983 */ /* 0x000ea20000300800 */
[----:B------:R-:W-:-:S03]  /*dcc0*/  FMUL R8, R8, UR32 ;  /* 0x0000002008087c20 */ /* 0x000fc60008400000 */
[----:B------:R-:W2:Y:S01]  /*dcd0*/  LDL.LU R220, [R1+0x10] ;  /* 0x0000100001dc7983 */ /* 0x000ea20000300800 */
[----:B------:R-:W-:-:S03]  /*dce0*/  F2FP.SATFINITE.E4M3.F32.PACK_AB_MERGE_C R17, RZ, R10, RZ ;  /* 0x0000000aff11723e */ /* 0x000fc600048070ff */
[----:B------:R-:W2:Y:S01]  /*dcf0*/  LDL.LU R221, [R1+0xc] ;  /* 0x00000c0001dd7983 */ /* 0x000ea20000300800 */
[----:B------:R-:W-:Y:S01]  /*dd00*/  F2FP.SATFINITE.E4M3.F32.PACK_AB_MERGE_C R9, RZ, R9, RZ ;  /* 0x00000009ff09723e */ /* 0x000fe200048070ff */
[----:B------:R-:W-:Y:S01]  /*dd10*/  FMUL R7, R7, UR32 ;  /* 0x0000002007077c20 */ /* 0x000fe20008400000 */
[----:B0-----:R-:W-:Y:S01]  /*dd20*/  F2FP.SATFINITE.E4M3.F32.PACK_AB_MERGE_C R13, RZ, R8, RZ ;  /* 0x00000008ff0d723e */ /* 0x001fe200048070ff */
[----:B------:R0:W-:Y:S01]  /*dd30*/  @!P6 STG.E.U8 desc[UR20][R24.64+0xb1], R11 ;  /* 0x0000b10b1800e986 */ /* 0x0001e2000c101114 */
[----:B------:R-:W-:Y:S01]  /*dd40*/  ISETP.LT.OR P6, PT, R34, 0xba, !P1 ;  /* 0x000000ba2200780c */ /* 0x000fe20004fc1670 */
[----:B-----5:R-:W-:Y:S01]  /*dd50*/  FMUL R2, R2, UR32 ;  /* 0x0000002002027c20 */ /* 0x020fe20008400000 */
[----:B------:R-:W-:Y:S01]  /*dd60*/  F2FP.SATFINITE.E4M3.F32.PACK_AB_MERGE_C R7, RZ, R7, RZ ;  /* 0x00000007ff07723e */ /* 0x000fe200048070ff */
[----:B------:R-:W-:Y:S01]  /*dd70*/  @!P3 STG.E.U8 desc[UR20][R26.64+0xb0], R17 ;  /* 0x0000b0111a00b986 */ /* 0x000fe2000c101114 */
[----:B------:R-:W-:Y:S01]  /*dd80*/  FMUL R3, R3, UR32 ;  /* 0x0000002003037c20 */ /* 0x000fe20008400000 */
[----:B------:R-:W-:Y:S01]  /*dd90*/  FMUL R4, R4, UR32 ;  /* 0x0000002004047c20 */ /* 0x000fe20008400000 */
[C---:B------:R-:W-:Y:S01]  /*dda0*/  ISETP.LT.OR P3, PT, R34.reuse, 0xb9, !P0 ;  /* 0x000000b92200780c */ /* 0x040fe20004761670 */
[----:B------:R1:W-:Y:S01]  /*ddb0*/  @!P4 STG.E.U8 desc[UR20][R26.64+0xb1], R9 ;  /* 0x0000b1091a00c986 */ /* 0x0003e2000c101114 */
[----:B------:R-:W-:Y:S01]  /*ddc0*/  ISETP.LT.OR P4, PT, R34, 0xba, !P0 ;  /* 0x000000ba2200780c */ /* 0x000fe20004781670 */
[----:B------:R-:W-:Y:S01]  /*ddd0*/  FMUL R6, R6, UR32 ;  /* 0x0000002006067c20 */ /* 0x000fe20008400000 */
[----:B------:R-:W-:Y:S01]  /*dde0*/  FMUL R5, R5, UR32 ;  /* 0x0000002005057c20 */ /* 0x000fe20008400000 */
[----:B------:R3:W-:Y:S01]  /*ddf0*/  @!P5 STG.E.U8 desc[UR20][R24.64+0xb8], R13 ;  /* 0x0000b80d1800d986 */ /* 0x0007e2000c101114 */
[----:B------:R-:W-:Y:S01]  /*de00*/  ISETP.LT.OR P5, PT, R34, 0xc1, !P1 ;  /* 0x000000c12200780c */ /* 0x000fe20004fa1670 */
[----:B------:R-:W-:Y:S01]  /*de10*/  FMUL R0, R0, UR32 ;  /* 0x0000002000007c20 */ /* 0x000fe20008400000 */
[----:B0-----:R-:W-:Y:S01]  /*de20*/  F2FP.SATFINITE.E4M3.F32.PACK_AB_MERGE_C R11, RZ, R6, RZ ;  /* 0x00000006ff0b723e */ /* 0x001fe200048070ff */
[----:B------:R-:W2:Y:S01]  /*de30*/  LDL.LU R225, [R1+0x1c] ;  /* 0x00001c0001e17983 */ /* 0x000ea20000300800 */
[----:B------:R-:W-:-:S03]  /*de40*/  F2FP.SATFINITE.E4M3.F32.PACK_AB_MERGE_C R5, RZ, R5, RZ ;  /* 0x00000005ff05723e */ /* 0x000fc600048070ff */
[----:B------:R0:W-:Y:S01]  /*de50*/  @!P6 STG.E.U8 desc[UR20][R24.64+0xb9], R7 ;  /* 0x0000b9071800e986 */ /* 0x0001e2000c101114 */
[----:B-1----:R-:W-:Y:S01]  /*de60*/  F2FP.SATFINITE.E4M3.F32.PACK_AB_MERGE_C R9, RZ, R4, RZ ;  /* 0x00000004ff09723e */ /* 0x002fe200048070ff */
[----:B------:R-:W-:Y:S01]  /*de70*/  FMUL R4, R227, UR32 ;  /* 0x00000020e3047c20 */ /* 0x000fe20008400000 */
[----:B------:R-:W-:Y:S01]  /*de80*/  ISETP.LT.OR P6, PT, R34, 0xc2, !P1 ;  /* 0x000000c22200780c */ /* 0x000fe20004fc1670 */
[----:B------:R-:W-:Y:S01]  /*de90*/  @!P3 STG.E.U8 desc[UR20][R26.64+0xb8], R11 ;  /* 0x0000b80b1a00b986 */ /* 0x000fe2000c101114 */
[----:B---3--:R-:W-:Y:S01]  /*dea0*/  F2FP.SATFINITE.E4M3.F32.PACK_AB_MERGE_C R13, RZ, R2, RZ ;  /* 0x00000002ff0d723e */ /* 0x008fe200048070ff */
[----:B----4-:R-:W-:Y:S01]  /*deb0*/  FMUL R2, R224, UR32 ;  /* 0x00000020e0027c20 */ /* 0x010fe20008400000 */
[----:B------:R-:W-:Y:S01]  /*dec0*/  ISETP.LT.OR P3, PT, R34, 0xc1, !P0 ;  /* 0x000000c12200780c */ /* 0x000fe20004761670 */
[----:B------:R-:W3:Y:S01]  /*ded0*/  LDL.LU R224, [R1+0x20] ;  /* 0x0000200001e07983 */ /* 0x000ee20000300800 */
[----:B0-----:R-:W-:Y:S01]  /*dee0*/  F2FP.SATFINITE.E4M3.F32.PACK_AB_MERGE_C R7, RZ, R3, RZ ;  /* 0x00000003ff07723e */ /* 0x001fe200048070ff */
[----:B------:R-:W-:-:S02]  /*def0*/  FMUL R3, R226, UR32 ;  /* 0x00000020e2037c20 */ /* 0x000fc40008400000 */
[----:B------:R0:W-:Y:S01]  /*df00*/  @!P4 STG.E.U8 desc[UR20][R26.64+0xb9], R5 ;  /* 0x0000b9051a00c986 */ /* 0x0001e2000c101114 */
[----:B------:R-:W-:-:S03]  /*df10*/  ISETP.LT.OR P4, PT, R34, 0xc2, !P0 ;  /* 0x000000c22200780c */ /* 0x000fc60004781670 */
[----:B------:R-:W4:Y:S04]  /*df20*/  LDL.LU R226, [R1+0x24] ;  /* 0x0000240001e27983 */ /* 0x000f280000300800 */
[----:B------:R-:W4:Y:S04]  /*df30*/  LDL.LU R227, [R1+0x28] ;  /* 0x0000280001e37983 */ /* 0x000f280000300800 */
[----:B------:R-:W-:Y:S01]  /*df40*/  @!P5 STG.E.U8 desc[UR20][R24.64+0xc0], R9 ;  /* 0x0000c0091800d986 */ /* 0x000fe2000c101114 */
[C---:B------:R-:W-:Y:S02]  /*df50*/  ISETP.LT.OR P5, PT, R34.reuse, 0xc9, !P1 ;  /* 0x000000c92200780c */ /* 0x040fe40004fa1670 */
[----:B0-----:R-:W-:Y:S01]  /*df60*/  F2FP.SATFINITE.E4M3.F32.PACK_AB_MERGE_C R5, RZ, R0, RZ ;  /* 0x00000000ff05723e */ /* 0x001fe200048070ff */
[----:B------:R0:W-:Y:S01]  /*df70*/  @!P6 STG.E.U8 desc[UR20][R24.64+0xc1], R7 ;  /* 0x0000c1071800e986 */ /* 0x0001e2000c101114 */
[----:B------:R-:W-:-:S03]  /*df80*/  ISETP.LT.OR P6, PT, R34, 0xca, !P1 ;  /* 0x000000ca2200780c */ /* 0x000fc60004fc1670 */
[----:B------:R-:W-:Y:S01]  /*df90*/  @!P3 STG.E.U8 desc[UR20][R26.64+0xc0], R13 ;  /* 0x0000c00d1a00b986 */ /* 0x000fe2000c101114 */
[----:B------:R-:W-:-:S03]  /*dfa0*/  ISETP.LT.OR P3, PT, R34, 0xc9, !P0 ;  /* 0x000000c92200780c */ /* 0x000fc60004761670 */
[----:B------:R1:W-:Y:S01]  /*dfb0*/  @!P4 STG.E.U8 desc[UR20][R26.64+0xc1], R5 ;  /* 0x0000c1051a00c986 */ /* 0x0003e2000c101114 */
[----:B0-----:R-:W-:Y:S02]  /*dfc0*/  F2FP.SATFINITE.E4M3.F32.PACK_AB_MERGE_C R7, RZ, R2, RZ ;  /* 0x00000002ff07723e */ /* 0x001fe400048070ff */
[----:B------:R-:W-:-:S03]  /*dfd0*/  ISETP.LT.OR P4, PT, R34, 0xca, !P0 ;  /* 0x000000ca2200780c */ /* 0x000fc60004781670 */
[----:B------:R0:W-:Y:S01]  /*dfe0*/  @!P5 STG.E.U8 desc[UR20][R24.64+0xc8], R7 ;  /* 0x0000c8071800d986 */ /* 0x0001e2000c101114 */
[----:B------:R-:W-:Y:S02]  /*dff0*/  ISETP.LT.OR P5, PT, R34, 0xd1, !P1 ;  /* 0x000000d12200780c */ /* 0x000fe40004fa1670 */
[----:B------:R-:W-:Y:S02]  /*e000*/  F2FP.SATFINITE.E4M3.F32.PACK_AB_MERGE_C R9, RZ, R3, RZ ;  /* 0x00000003ff09723e */ /* 0x000fe400048070ff */
[----:B------:R-:W-:-:S03]  /*e010*/  F2FP.SATFINITE.E4M3.F32.PACK_AB_MERGE_C R11, RZ, R4, RZ ;  /* 0x00000004ff0b723e */ /* 0x000fc600048070ff */
[----:B------:R0:W-:Y:S04]  /*e020*/  @!P6 STG.E.U8 desc[UR20][R24.64+0xc9], R9 ;  /* 0x0000c9091800e986 */ /* 0x0001e8000c101114 */
[----:B------:R-:W-:Y:S01]  /*e030*/  @!P3 STG.E.U8 desc[UR20][R26.64+0xc8], R11 ;  /* 0x0000c80b1a00b986 */ /* 0x000fe2000c101114 */
[----:B--2---:R-:W-:Y:S01]  /*e040*/  FMUL R2, R220, UR32 ;  /* 0x00000020dc027c20 */ /* 0x004fe20008400000 */
[----:B------:R-:W-:Y:S02]  /*e050*/  FMUL R0, R221, UR32 ;  /* 0x00000020dd007c20 */ /* 0x000fe40008400000 */
[----:B------:R-:W2:Y:S03]  /*e060*/  LDL.LU R221, [R1+0x2c] ;  /* 0x00002c0001dd7983 */ /* 0x000ea60000300800 */
[----:B-1----:R-:W-:Y:S01]  /*e070*/  F2FP.SATFINITE.E4M3.F32.PACK_AB_MERGE_C R5, RZ, R0, RZ ;  /* 0x00000000ff05723e */ /* 0x002fe200048070ff */
[----:B------:R-:W2:Y:S01]  /*e080*/  LDL.LU R220, [R1+0x30] ;  /* 0x0000300001dc7983 */ /* 0x000ea20000300800 */
[----:B------:R-:W-:Y:S01]  /*e090*/  FMUL R0, R223, UR32 ;  /* 0x00000020df007c20 */ /* 0x000fe20008400000 */
[----:B------:R-:W-:Y:S01]  /*e0a0*/  FMUL R3, R222, UR32 ;  /* 0x00000020de037c20 */ /* 0x000fe20008400000 */
[----:B0-----:R-:W-:Y:S01]  /*e0b0*/  F2FP.SATFINITE.E4M3.F32.PACK_AB_MERGE_C R7, RZ, R2, RZ ;  /* 0x00000002ff07723e */ /* 0x001fe200048070ff */
[----:B------:R-:W2:Y:S02]  /*e0c0*/  LDL.LU R222, [R1+0x34] ;  /* 0x0000340001de7983 */ /* 0x000ea40000300800 */
[----:B------:R-:W-:-:S02]  /*e0d0*/  F2FP.SATFINITE.E4M3.F32.PACK_AB_MERGE_C R13, RZ, R0, RZ ;  /* 0x00000000ff0d723e */ /* 0x000fc400048070ff */
[----:B------:R-:W2:Y:S01]  /*e0e0*/  LDL.LU R223, [R1+0x38] ;  /* 0x0000380001df7983 */ /* 0x000ea20000300800 */
[----:B------:R-:W-:Y:S01]  /*e0f0*/  F2FP.SATFINITE.E4M3.F32.PACK_AB_MERGE_C R9, RZ, R3, RZ ;  /* 0x00000003ff09723e */ /* 0x000fe200048070ff */
[----:B------:R-:W-:Y:S02]  /*e100*/  FMUL R2, R225, UR32 ;  /* 0x00000020e1027c20 */ /* 0x000fe40008400000 */
[----:B------:R-:W2:Y:S04]  /*e110*/  LDL.LU R225, [R1+0x3c] ;  /* 0x00003c0001e17983 */ /* 0x000ea80000300800 */
[----:B------:R-:W-:Y:S01]  /*e120*/  @!P4 STG.E.U8 desc[UR20][R26.64+0xc9], R5 ;  /* 0x0000c9051a00c986 */ /* 0x000fe2000c101114 */
[----:B---3--:R-:W-:-:S03]  /*e130*/  FMUL R0, R224, UR32 ;  /* 0x00000020e0007c20 */ /* 0x008fc60008400000 */
[----:B------:R0:W-:Y:S04]  /*e140*/  @!P5 STG.E.U8 desc[UR20][R24.64+0xd0], R7 ;  /* 0x0000d0071800d986 */ /* 0x0001e8000c101114 */
[----:B------:R-:W3:Y:S01]  /*e150*/  LDL.LU R224, [R1+0x40] ;  /* 0x0000400001e07983 */ /* 0x000ee20000300800 */
[----:B----4-:R-:W-:-:S03]  /*e160*/  FMUL R3, R226, UR32 ;  /* 0x00000020e2037c20 */ /* 0x010fc60008400000 */
[----:B------:R-:W4:Y:S01]  /*e170*/  LDL.LU R226, [R1+0x44] ;  /* 0x0000440001e27983 */ /* 0x000f220000300800 */
[----:B0-----:R-:W-:Y:S01]  /*e180*/  F2FP.SATFINITE.E4M3.F32.PACK_AB_MERGE_C R7, RZ, R0, RZ ;  /* 0x00000000ff07723e */ /* 0x001fe200048070ff */
[----:B------:R-:W-:Y:S02]  /*e190*/  FMUL R0, R227, UR32 ;  /* 0x00000020e3007c20 */ /* 0x000fe40008400000 */
[----:B------:R-:W4:Y:S01]  /*e1a0*/  LDL.LU R227, [R1+0x48] ;  /* 0x0000480001e37983 */ /* 0x000f220000300800 */
[C---:B------:R-:W-:Y:S02]  /*e1b0*/  ISETP.LT.OR P6, PT, R34.reuse, 0xd2, !P1 ;  /* 0x000000d22200780c */ /* 0x040fe40004fc1670 */
[C---:B------:R-:W-:Y:S01]  /*e1c0*/  ISETP.LT.OR P4, PT, R34.reuse, 0xd2, !P0 ;  /* 0x000000d22200780c */ /* 0x040fe20004781670 */
[----:B------:R-:W4:Y:S01]  /*e1d0*/  LDL.LU R219, [R1+0x4c] ;  /* 0x00004c0001db7983 */ /* 0x000f220000300800 */
[----:B------:R-:W-:Y:S02]  /*e1e0*/  F2FP.SATFINITE.E4M3.F32.PACK_AB_MERGE_C R5, RZ, R2, RZ ;  /* 0x00000002ff05723e */ /* 0x000fe400048070ff */
[----:B------:R-:W-:-:S02]  /*e1f0*/  ISETP.LT.OR P3, PT, R34, 0xd1, !P0 ;  /* 0x000000d12200780c */ /* 0x000fc40004761670 */
[----:B------:R-:W-:Y:S02]  /*e200*/  ISETP.LT.OR P5, PT, R34, 0xd9, !P1 ;  /* 0x000000d92200780c */ /* 0x000fe40004fa1670 */
[----:B------:R-:W-:-:S03]  /*e210*/  F2FP.SATFINITE.E4M3.F32.PACK_AB_MERGE_C R11, RZ, R0, RZ ;  /* 0x00000000ff0b723e */ /* 0x000fc600048070ff */
[----:B------:R0:W-:Y:S01]  /*e220*/  @!P6 STG.E.U8 desc[UR20][R24.64+0xd1], R9 ;  /* 0x0000d1091800e986 */ /* 0x0001e2000c101114 */
[----:B------:R-:W-:-:S03]  /*e230*/  ISETP.LT.OR P6, PT, R34, 0xda, !P1 ;  /* 0x000000da2200780c */ /* 0x000fc60004fc1670 */
[----:B------:R1:W-:Y:S01]  /*e240*/  @!P4 STG.E.U8 desc[UR20][R26.64+0xd1], R5 ;  /* 0x0000d1051a00c986 */ /* 0x0003e2000c101114 */
[----:B------:R-:W-:-:S03]  /*e250*/  ISETP.LT.OR P4, PT, R34, 0xda, !P0 ;  /* 0x000000da2200780c */ /* 0x000fc60004781670 */
[----:B------:R-:W-:Y:S01]  /*e260*/  @!P3 STG.E.U8 desc[UR20][R26.64+0xd0], R13 ;  /* 0x0000d00d1a00b986 */ /* 0x000fe2000c101114 */
[----:B0-----:R-:W-:-:S03]  /*e270*/  F2FP.SATFINITE.E4M3.F32.PACK_AB_MERGE_C R9, RZ, R3, RZ ;  /* 0x00000003ff09723e */ /* 0x001fc600048070ff */
[----:B------:R0:W-:Y:S04]  /*e280*/  @!P5 STG.E.U8 desc[UR20][R24.64+0xd8], R7 ;  /* 0x0000d8071800d986 */ /* 0x0001e8000c101114 */
[----:B------:R0:W-:Y:S01]  /*e290*/  @!P6 STG.E.U8 desc[UR20][R24.64+0xd9], R9 ;  /* 0x0000d9091800e986 */ /* 0x0001e2000c101114 */
[----:B--2---:R-:W-:-:S03]  /*e2a0*/  FMUL R0, R221, UR32 ;  /* 0x00000020dd007c20 */ /* 0x004fc60008400000 */
[----:B------:R-:W2:Y:S01]  /*e2b0*/  LDL.LU R221, [R1+0x50] ;  /* 0x0000500001dd7983 */ /* 0x000ea20000300800 */
[----:B------:R-:W-:-:S03]  /*e2c0*/  FMUL R2, R220, UR32 ;  /* 0x00000020dc027c20 */ /* 0x000fc60008400000 */
[----:B------:R-:W2:Y:S01]  /*e2d0*/  LDL.LU R220, [R1+0x54] ;  /* 0x0000540001dc7983 */ /* 0x000ea20000300800 */
[----:B-1----:R-:W-:Y:S01]  /*e2e0*/  F2FP.SATFINITE.E4M3.F32.PACK_AB_MERGE_C R5, RZ, R0, RZ ;  /* 0x00000000ff05723e */ /* 0x002fe200048070ff */
[----:B------:R-:W-:Y:S02]  /*e2f0*/  FMUL R3, R222, UR32 ;  /* 0x00000020de037c20 */ /* 0x000fe40008400000 */
[----:B------:R-:W2:Y:S01]  /*e300*/  LDL.LU R222, [R1+0x58] ;  /* 0x0000580001de7983 */ /* 0x000ea20000300800 */
[----:B0-----:R-:W-:Y:S01]  /*e310*/  F2FP.SATFINITE.E4M3.F32.PACK_AB_MERGE_C R7, RZ, R2, RZ ;  /* 0x00000002ff07723e */ /* 0x001fe200048070ff */
[----:B------:R-:W-:Y:S01]  /*e320*/  FMUL R4, R223, UR32 ;  /* 0x00000020df047c20 */ /* 0x000fe20008400000 */
[----:B------:R-:W-:Y:S01]  /*e330*/  F2FP.SATFINITE.E4M3.F32.PACK_AB_MERGE_C R9, RZ, R3, RZ ;  /* 0x00000003ff09723e */ /* 0x000fe200048070ff */
[----:B------:R-:W2:Y:S01]  /*e340*/  LDL.LU R223, [R1+0x5c] ;  /* 0x00005c0001df7983 */ /* 0x000ea20000300800 */
[----:B------:R-:W-:-:S03]  /*e350*/  FMUL R0, R225, UR32 ;  /* 0x00000020e1007c20 */ /* 0x000fc60008400000 */
[----:B------:R0:W-:Y:S04]  /*e360*/  @!P4 STG.E.U8 desc[UR20][R26.64+0xd9], R5 ;  /* 0x0000d9051a00c986 */ /* 0x0001e8000c101114 */
[----:B------:R-:W2:Y:S01]  /*e370*/  LDL.LU R225, [R1+0x60] ;  /* 0x0000600001e17983 */ /* 0x000ea20000300800 */
[----:B0-----:R-:W-:Y:S01]  /*e380*/  F2FP.SATFINITE.E4M3.F32.PACK_AB_MERGE_C R5, RZ, R0, RZ ;  /* 0x00000000ff05723e */ /* 0x001fe200048070ff */
[----:B---3--:R-:W-:Y:S02]  /*e390*/  FMUL R2, R224, UR32 ;  /* 0x00000020e0027c20 */ /* 0x008fe40008400000 */
[----:B------:R-:W3:Y:S01]  /*e3a0*/  LDL.LU R224, [R1+0x64] ;  /* 0x0000640001e07983 */ /* 0x000ee20000300800 */
[----:B----4-:R-:W-:-:S03]  /*e3b0*/  FMUL R3, R226, UR32 ;  /* 0x00000020e2037c20 */ /* 0x010fc60008400000 */
[----:B------:R-:W4:Y:S01]  /*e3c0*/  LDL.LU R226, [R1+0x68] ;  /* 0x0000680001e27983 */ /* 0x000f220000300800 */
[----:B------:R-:W-:-:S03]  /*e3d0*/  FMUL R0, R227, UR32 ;  /* 0x00000020e3007c20 */ /* 0x000fc60008400000 */
[----:B------:R-:W4:Y:S01]  /*e3e0*/  LDL.LU R227, [R1+0x6c] ;  /* 0x00006c0001e37983 */ /* 0x000f220000300800 */
[C---:B------:R-:W-:Y:S02]  /*e3f0*/  ISETP.LT.OR P3, PT, R34.reuse, 0xd9, !P0 ;  /* 0x000000d92200780c */ /* 0x040fe40004761670 */
[C---:B------:R-:W-:Y:S02]  /*e400*/  ISETP.LT.OR P5, PT, R34.reuse, 0xe1, !P1 ;  /* 0x000000e12200780c */ /* 0x040fe40004fa1670 */
[C---:B------:R-:W-:Y:S02]  /*e410*/  ISETP.LT.OR P6, PT, R34.reuse, 0xe2, !P1 ;  /* 0x000000e22200780c */ /* 0x040fe40004fc1670 */
[----:B------:R-:W-:-:S07]  /*e420*/  ISETP.LT.OR P4, PT, R34, 0xe2, !P0 ;  /* 0x000000e22200780c */ /* 0x000fce0004781670 */
[----:B------:R-:W-:Y:S01]  /*e430*/  @!P3 STG.E.U8 desc[UR20][R26.64+0xd8], R11 ;  /* 0x0000d80b1a00b986 */ /* 0x000fe2000c101114 */
[----:B------:R-:W-:-:S03]  /*e440*/  ISETP.LT.OR P3, PT, R34, 0xe1, !P0 ;  /* 0x000000e12200780c */ /* 0x000fc60004761670 */
[----:B------:R0:W-:Y:S01]  /*e450*/  @!P5 STG.E.U8 desc[UR20][R24.64+0xe0], R7 ;  /* 0x0000e0071800d986 */ /* 0x0001e2000c101114 */
[----:B------:R-:W-:-:S03]  /*e460*/  ISETP.LT.OR P5, PT, R34, 0xe9, !P1 ;  /* 0x000000e92200780c */ /* 0x000fc60004fa1670 */
[----:B------:R1:W-:Y:S01]  /*e470*/  @!P6 STG.E.U8 desc[UR20][R24.64+0xe1], R9 ;  /* 0x0000e1091800e986 */ /* 0x0003e2000c101114 */
[----:B------:R-:W-:Y:S02]  /*e480*/  ISETP.LT.OR P6, PT, R34, 0xea, !P1 ;  /* 0x000000ea2200780c */ /* 0x000fe40004fc1670 */
[----:B------:R-:W-:Y:S01]  /*e490*/  F2FP.SATFINITE.E4M3.F32.PACK_AB_MERGE_C R13, RZ, R4, RZ ;  /* 0x00000004ff0d723e */ /* 0x000fe200048070ff */
[----:B------:R1:W-:Y:S01]  /*e4a0*/  @!P4 STG.E.U8 desc[UR20][R26.64+0xe1], R5 ;  /* 0x0000e1051a00c986 */ /* 0x0003e2000c101114 */
[----:B0-----:R-:W-:-:S03]  /*e4b0*/  F2FP.SATFINITE.E4M3.F32.PACK_AB_MERGE_C R7, RZ, R2, RZ ;  /* 0x00000002ff07723e */ /* 0x001fc600048070ff */
[----:B------:R-:W-:Y:S01]  /*e4c0*/  @!P3 STG.E.U8 desc[UR20][R26.64+0xe0], R13 ;  /* 0x0000e00d1a00b986 */ /* 0x000fe2000c101114 */
[----:B-1----:R-:W-:-:S03]  /*e4d0*/  F2FP.SATFINITE.E4M3.F32.PACK_AB_MERGE_C R9, RZ, R3, RZ ;  /* 0x00000003ff09723e */ /* 0x002fc600048070ff */
[----:B------:R0:W-:Y:S01]  /*e4e0*/  @!P5 STG.E.U8 desc[UR20][R24.64+0xe8], R7 ;  /* 0x0000e8071800d986 */ /* 0x0001e2000c101114 */
[C---:B------:R-:W-:Y:S02]  /*e4f0*/  ISETP.LT.OR P3, PT, R34.reuse, 0xe9, !P0 ;  /* 0x000000e92200780c */ /* 0x040fe40004761670 */
[C---:B------:R-:W-:Y:S01]  /*e500*/  ISETP.LT.OR P4, PT, R34.reuse, 0xea, !P0 ;  /* 0x000000ea2200780c */ /* 0x040fe20004781670 */
[----:B------:R1:W-:Y:S01]  /*e510*/  @!P6 STG.E.U8 desc[UR20][R24.64+0xe9], R9 ;  /* 0x0000e9091800e986 */ /* 0x0003e2000c101114 */
[C---:B------:R-:W-:Y:S01]  /*e520*/  ISETP.LT.OR P5, PT, R34.reuse, 0xf1, !P1 ;  /* 0x000000f12200780c */ /* 0x040fe20004fa1670 */
[----:B------:R-:W-:Y:S01]  /*e530*/  FMUL R2, R219, UR32 ;  /* 0x00000020db027c20 */ /* 0x000fe20008400000 */
[----:B------:R-:W-:Y:S02]  /*e540*/  ISETP.LT.OR P6, PT, R34, 0xf2, !P1 ;  /* 0x000000f22200780c */ /* 0x000fe40004fc1670 */
[----:B------:R-:W-:Y:S02]  /*e550*/  F2FP.SATFINITE.E4M3.F32.PACK_AB_MERGE_C R11, RZ, R0, RZ ;  /* 0x00000000ff0b723e */ /* 0x000fe400048070ff */
[----:B------:R-:W-:-:S03]  /*e560*/  F2FP.SATFINITE.E4M3.F32.PACK_AB_MERGE_C R5, RZ, R2, RZ ;  /* 0x00000002ff05723e */ /* 0x000fc600048070ff */
[----:B------:R-:W-:Y:S01]  /*e570*/  @!P3 STG.E.U8 desc[UR20][R26.64+0xe8], R11 ;  /* 0x0000e80b1a00b986 */ /* 0x000fe2000c101114 */
[----:B------:R-:W-:-:S03]  /*e580*/  ISETP.LT.OR P3, PT, R34, 0xf1, !P0 ;  /* 0x000000f12200780c */ /* 0x000fc60004761670 */
[----:B------:R-:W-:Y:S01]  /*e590*/  @!P4 STG.E.U8 desc[UR20][R26.64+0xe9], R5 ;  /* 0x0000e9051a00c986 */ /* 0x000fe2000c101114 */
[C---:B------:R-:W-:Y:S02]  /*e5a0*/  ISETP.LT.OR P4, PT, R34.reuse, 0xf9, !P1 ;  /* 0x000000f92200780c */ /* 0x040fe40004f81670 */
[----:B------:R-:W-:Y:S01]  /*e5b0*/  ISETP.LT.OR P1, PT, R34, 0xfa, !P1 ;  /* 0x000000fa2200780c */ /* 0x000fe20004f21670 */
[----:B--2---:R-:W-:Y:S01]  /*e5c0*/  FMUL R0, R221, UR32 ;  /* 0x00000020dd007c20 */ /* 0x004fe20008400000 */
[----:B------:R-:W-:-:S04]  /*e5d0*/  FMUL R3, R220, UR32 ;  /* 0x00000020dc037c20 */ /* 0x000fc80008400000 */
[----:B0-----:R-:W-:Y:S02]  /*e5e0*/  F2FP.SATFINITE.E4M3.F32.PACK_AB_MERGE_C R7, RZ, R0, RZ ;  /* 0x00000000ff07723e */ /* 0x001fe400048070ff */
[----:B-1----:R-:W-:Y:S01]  /*e5f0*/  F2FP.SATFINITE.E4M3.F32.PACK_AB_MERGE_C R9, RZ, R3, RZ ;  /* 0x00000003ff09723e */ /* 0x002fe200048070ff */
[----:B------:R-:W-:Y:S02]  /*e600*/  FMUL R0, R222, UR32 ;  /* 0x00000020de007c20 */ /* 0x000fe40008400000 */
[----:B------:R0:W-:Y:S01]  /*e610*/  @!P5 STG.E.U8 desc[UR20][R24.64+0xf0], R7 ;  /* 0x0000f0071800d986 */ /* 0x0001e2000c101114 */
[----:B------:R-:W-:-:S03]  /*e620*/  ISETP.LT.OR P5, PT, R34, 0xf2, !P0 ;  /* 0x000000f22200780c */ /* 0x000fc600047a1670 */
[----:B------:R1:W-:Y:S01]  /*e630*/  @!P6 STG.E.U8 desc[UR20][R24.64+0xf1], R9 ;  /* 0x0000f1091800e986 */ /* 0x0003e2000c101114 */
[C---:B------:R-:W-:Y:S02]  /*e640*/  ISETP.LT.OR P6, PT, R34.reuse, 0xf9, !P0 ;  /* 0x000000f92200780c */ /* 0x040fe400047c1670 */
[----:B------:R-:W-:Y:S01]  /*e650*/  F2FP.SATFINITE.E4M3.F32.PACK_AB_MERGE_C R13, RZ, R0, RZ ;  /* 0x00000000ff0d723e */ /* 0x000fe200048070ff */
[----:B------:R-:W-:Y:S01]  /*e660*/  FMUL R0, R223, UR32 ;  /* 0x00000020df007c20 */ /* 0x000fe20008400000 */
[----:B------:R-:W-:Y:S01]  /*e670*/  ISETP.LT.OR P0, PT, R34, 0xfa, !P0 ;  /* 0x000000fa2200780c */ /* 0x000fe20004701670 */
[----:B------:R-:W-:-:S03]  /*e680*/  FMUL R2, R225, UR32 ;  /* 0x00000020e1027c20 */ /* 0x000fc60008400000 */
[----:B0-----:R-:W-:Y:S02]  /*e690*/  F2FP.SATFINITE.E4M3.F32.PACK_AB_MERGE_C R7, RZ, R0, RZ ;  /* 0x00000000ff07723e */ /* 0x001fe400048070ff */
[----:B-1----:R-:W-:Y:S01]  /*e6a0*/  F2FP.SATFINITE.E4M3.F32.PACK_AB_MERGE_C R9, RZ, R2, RZ ;  /* 0x00000002ff09723e */ /* 0x002fe200048070ff */
[----:B---3--:R-:W-:Y:S01]  /*e6b0*/  FMUL R3, R224, UR32 ;  /* 0x00000020e0037c20 */ /* 0x008fe20008400000 */
[----:B----4-:R-:W-:Y:S01]  /*e6c0*/  FMUL R4, R226, UR32 ;  /* 0x00000020e2047c20 */ /* 0x010fe20008400000 */
[----:B------:R-:W-:-:S03]  /*e6d0*/  FMUL R5, R227, UR32 ;  /* 0x00000020e3057c20 */ /* 0x000fc60008400000 */
[----:B------:R-:W-:Y:S02]  /*e6e0*/  F2FP.SATFINITE.E4M3.F32.PACK_AB_MERGE_C R3, RZ, R3, RZ ;  /* 0x00000003ff03723e */ /* 0x000fe400048070ff */
[----:B------:R-:W-:Y:S02]  /*e6f0*/  F2FP.SATFINITE.E4M3.F32.PACK_AB_MERGE_C R11, RZ, R4, RZ ;  /* 0x00000004ff0b723e */ /* 0x000fe400048070ff */
[----:B------:R-:W-:Y:S01]  /*e700*/  F2FP.SATFINITE.E4M3.F32.PACK_AB_MERGE_C R5, RZ, R5, RZ ;  /* 0x00000005ff05723e */ /* 0x000fe200048070ff */
[----:B------:R0:W-:Y:S04]  /*e710*/  @!P3 STG.E.U8 desc[UR20][R26.64+0xf0], R13 ;  /* 0x0000f00d1a00b986 */ /* 0x0001e8000c101114 */
[----:B------:R0:W-:Y:S04]  /*e720*/  @!P5 STG.E.U8 desc[UR20][R26.64+0xf1], R7 ;  /* 0x0000f1071a00d986 */ /* 0x0001e8000c101114 */
[----:B------:R0:W-:Y:S04]  /*e730*/  @!P4 STG.E.U8 desc[UR20][R24.64+0xf8], R9 ;  /* 0x0000f8091800c986 */ /* 0x0001e8000c101114 */
[----:B------:R0:W-:Y:S04]  /*e740*/  @!P1 STG.E.U8 desc[UR20][R24.64+0xf9], R3 ;  /* 0x0000f90318009986 */ /* 0x0001e8000c101114 */
[----:B------:R0:W-:Y:S04]  /*e750*/  @!P6 STG.E.U8 desc[UR20][R26.64+0xf8], R11 ;  /* 0x0000f80b1a00e986 */ /* 0x0001e8000c101114 */
[----:B------:R0:W-:Y:S02]  /*e760*/  @!P0 STG.E.U8 desc[UR20][R26.64+0xf9], R5 ;  /* 0x0000f9051a008986 */ /* 0x0001e4000c101114 */
.L_x_293:
[----:B------:R-:W-:Y:S05]  /*e770*/  BSYNC B0 ;  /* 0x0000000000007941 */ /* 0x000fea0003800000 */
.L_x_35:
[----:B------:R-:W2:Y:S01]  /*e780*/  LDL.LU R22, [R1+0x74] ;  /* 0x0000740001167983 */ /* 0x000ea20000300800 */
[----:B0----5:R-:W-:Y:S01]  /*e790*/  IMAD.U32 R3, RZ, RZ, UR12 ;  /* 0x0000000cff037e24 */ /* 0x021fe2000f8e00ff */
[----:B------:R-:W-:Y:S02]  /*e7a0*/  ULDC.64 UR6, c[0x0][0x650] ;  /* 0x0001940000067ab9 */ /* 0x000fe40000000a00 */
[----:B------:R-:W3:Y:S01]  /*e7b0*/  LDL.LU R19, [R1+0x78] ;  /* 0x0000780001137983 */ /* 0x000ee20000300800 */
[----:B------:R-:W-:Y:S01]  /*e7c0*/  IMAD.U32 R0, RZ, RZ, UR16 ;  /* 0x00000010ff007e24 */ /* 0x000fe2000f8e00ff */
[----:B------:R0:W-:Y:S01]  /*e7d0*/  SYNCS.ARRIVE.TRANS64.A1T0 RZ, [R3+UR28], RZ ;  /* 0x000000ff03ff79a7 */ /* 0x0001e2000810001c */
[----:B------:R-:W-:Y:S02]  /*e7e0*/  IMAD.U32 R2, RZ, RZ, UR16 ;  /* 0x00000010ff027e24 */ /* 0x000fe4000f8e00ff */
[----:B------:R-:W-:Y:S02]  /*e7f0*/  IMAD.MOV.U32 R4, RZ, RZ, -0x1 ;  /* 0xffffffffff047424 */ /* 0x000fe400078e00ff */
[----:B0-----:R-:W-:Y:S01]  /*e800*/  IMAD.U32 R3, RZ, RZ, UR13 ;  /* 0x0000000dff037e24 */ /* 0x001fe2000f8e00ff */
[----:B---3--:R-:W-:-:S02]  /*e810*/  LEA R19, P0, R0, R19, 0x1 ;  /* 0x0000001300137211 */ /* 0x008fc400078008ff */
[----:B------:R-:W-:Y:S02]  /*e820*/  PRMT R0, RZ, 0x7610, R0 ;  /* 0x00007610ff007816 */ /* 0x000fe40000000000 */
[----:B--2---:R-:W-:Y:S01]  /*e830*/  LEA.HI.X R22, R2, R22, R3, 0x1, P0 ;  /* 0x0000001602167211 */ /* 0x004fe200000f0c03 */
[----:B------:R-:W-:Y:S01]  /*e840*/  IMAD.MOV.U32 R2, RZ, RZ, -0x1 ;  /* 0xffffffffff027424 */ /* 0x000fe200078e00ff */
[----:B------:R0:W-:Y:S01]  /*e850*/  STL [R1+0x78], R19 ;  /* 0x0000781301007387 */ /* 0x0001e20000100800 */
[----:B------:R-:W-:Y:S01]  /*e860*/  IMAD.MOV.U32 R3, RZ, RZ, -0x1 ;  /* 0xffffffffff037424 */ /* 0x000fe200078e00ff */
[----:B------:R-:W-:Y:S02]  /*e870*/  ISETP.GE.U32.AND P0, PT, R19, UR6, PT ;  /* 0x0000000613007c0c */ /* 0x000fe4000bf06070 */
[----:B------:R0:W-:Y:S02]  /*e880*/  STL [R1+0x74], R22 ;  /* 0x0000741601007387 */ /* 0x0001e40000100800 */
[----:B------:R-:W-:-:S02]  /*e890*/  ISETP.GE.U32.AND.EX P0, PT, R22, UR7, PT, P0 ;  /* 0x0000000716007c0c */ /* 0x000fc4000bf06100 */
[----:B------:R0:W-:Y:S04]  /*e8a0*/  STL [R1+0x7c], R4 ;  /* 0x00007c0401007387 */ /* 0x0001e80000100800 */
[----:B------:R0:W-:Y:S04]  /*e8b0*/  STL [R1+0x70], R2 ;  /* 0x0000700201007387 */ /* 0x0001e80000100800 */
[----:B------:R0:W-:Y:S03]  /*e8c0*/  STL [R1+0x80], R3 ;  /* 0x0000800301007387 */ /* 0x0001e60000100800 */
[----:B------:R-:W-:Y:S05]  /*e8d0*/  @P0 BRA `(.L_x_294) ;  /* 0x0000000400740947 */ /* 0x000fea0003800000 */
[----:B------:R-:W2:Y:S01]  /*e8e0*/  S2R R14, SR_CTAID.X ;  /* 0x00000000000e7919 */ /* 0x000ea20000002500 */
[----:B------:R-:W3:Y:S01]  /*e8f0*/  LDC.64 R8, c[0x0][0x628] ;  /* 0x00018a00ff087b82 */ /* 0x000ee20000000a00 */
[----:B------:R-:W-:Y:S01]  /*e900*/  ULDC UR6, c[0x0][0x150] ;  /* 0x0000540000067ab9 */ /* 0x000fe20000000800 */
[----:B------:R-:W-:Y:S01]  /*e910*/  IMAD.MOV.U32 R6, RZ, RZ, R19 ;  /* 0x000000ffff067224 */ /* 0x000fe200078e0013 */
[----:B------:R-:W0:Y:S01]  /*e920*/  S2R R16, SR_CTAID.Y ;  /* 0x0000000000107919 */ /* 0x000e220000002600 */
[----:B------:R-:W-:-:S04]  /*e930*/  IMAD.MOV.U32 R7, RZ, RZ, R22 ;  /* 0x000000ffff077224 */ /* 0x000fc800078e0016 */
[----:B------:R-:W0:Y:S08]  /*e940*/  LDC R17, c[0x0][0x144] ;  /* 0x00005100ff117b82 */ /* 0x000e300000000800 */
[----:B------:R-:W0:Y:S08]  /*e950*/  LDC R10, c[0x0][0x630] ;  /* 0x00018c00ff0a7b82 */ /* 0x000e300000000800 */
[----:B------:R-:W0:Y:S01]  /*e960*/  LDC.64 R12, c[0x0][0x620] ;  /* 0x00018800ff0c7b82 */ /* 0x000e220000000a00 */
[----:B---3--:R-:W-:-:S04]  /*e970*/  ISETP.NE.U32.AND P0, PT, R8, RZ, PT ;  /* 0x000000ff0800720c */ /* 0x008fc80003f05070 */
[----:B------:R-:W-:Y:S02]  /*e980*/  ISETP.NE.AND.EX P0, PT, R9, RZ, PT, P0 ;  /* 0x000000ff0900720c */ /* 0x000fe40003f05300 */
[----:B--2---:R-:W-:-:S05]  /*e990*/  I2FP.F32.U32 R0, R14 ;  /* 0x0000000e00007245 */ /* 0x004fca0000201000 */
[----:B------:R-:W-:-:S04]  /*e9a0*/  FMUL R0, R0, UR6 ;  /* 0x0000000600007c20 */ /* 0x000fc80008400000 */
[----:B------:R2:W3:Y:S02]  /*e9b0*/  F2I.U32.TRUNC.NTZ R15, R0 ;  /* 0x00000000000f7305 */ /* 0x0004e4000020f000 */
[----:B------:R-:W-:Y:S05]  /*e9c0*/  @!P0 BRA `(.L_x_295) ;  /* 0x0000000000288947 */ /* 0x000fea0003800000 */
[----:B--2---:R-:W2:Y:S02]  /*e9d0*/  LDC R0, c[0x0][0x634] ;  /* 0x00018d00ff007b82 */ /* 0x004ea40000000800 */
[----:B--2---:R-:W-:-:S05]  /*e9e0*/  IADD3 R7, P0, R19, R0, RZ ;  /* 0x0000000013077210 */ /* 0x004fca0007f1e0ff */
[----:B------:R-:W-:-:S04]  /*e9f0*/  IMAD.X R11, RZ, RZ, R22, P0 ;  /* 0x000000ffff0b7224 */ /* 0x000fc800000e0616 */
[----:B0-----:R-:W-:-:S04]  /*ea00*/  IMAD.WIDE.U32 R2, R11, R8, RZ ;  /* 0x000000080b027225 */ /* 0x001fc800078e00ff */
[----:B------:R-:W-:-:S04]  /*ea10*/  IMAD.WIDE.U32 R4, P0, R7, R9, R2 ;  /* 0x0000000907047225 */ /* 0x000fc80007800002 */
[----:B------:R-:W-:-:S04]  /*ea20*/  IMAD.WIDE.U32 R2, R7, R8, RZ ;  /* 0x0000000807027225 */ /* 0x000fc800078e00ff */
[----:B------:R-:W-:Y:S01]  /*ea30*/  IMAD.X R7, RZ, RZ, RZ, P0 ;  /* 0x000000ffff077224 */ /* 0x000fe200000e06ff */
[----:B------:R-:W-:Y:S01]  /*ea40*/  IADD3 RZ, P0, R3, R4, RZ ;  /* 0x0000000403ff7210 */ /* 0x000fe20007f1e0ff */
[----:B------:R-:W-:-:S04]  /*ea50*/  IMAD.MOV.U32 R6, RZ, RZ, R5 ;  /* 0x000000ffff067224 */ /* 0x000fc800078e0005 */
[----:B------:R-:W-:-:S08]  /*ea60*/  IMAD.WIDE.U32.X R6, R11, R9, R6, P0 ;  /* 0x000000090b067225 */ /* 0x000fd000000e0406 */
.L_x_295:
[-CC-:B0-----:R-:W-:Y:S01]  /*ea70*/  SHF.R.U64 R11, R6, R10.reuse, R7.reuse ;  /* 0x0000000a060b7219 */ /* 0x181fe20000001207 */
[----:B------:R-:W0:Y:S01]  /*ea80*/  LDC.64 R20, c[0x0][0x640] ;  /* 0x00019000ff147b82 */ /* 0x000e220000000a00 */
[----:B--2---:R-:W-:Y:S01]  /*ea90*/  SHF.R.U32.HI R0, RZ, R10, R7 ;  /* 0x0000000aff007219 */ /* 0x004fe20000011607 */
[----:B------:R-:W-:Y:S01]  /*eaa0*/  IMAD.MOV.U32 R2, RZ, RZ, R19 ;  /* 0x000000ffff027224 */ /* 0x000fe200078e0013 */
[----:B------:R-:W-:Y:S01]  /*eab0*/  IADD3 R5, P0, RZ, -R11, RZ ;  /* 0x8000000bff057210 */ /* 0x000fe20007f1e0ff */
[----:B---3--:R-:W-:Y:S01]  /*eac0*/  IMAD.MOV R15, RZ, RZ, -R15 ;  /* 0x000000ffff0f7224 */ /* 0x008fe200078e0a0f */
[----:B------:R-:W-:Y:S01]  /*ead0*/  ULDC UR6, c[0x0][0x154] ;  /* 0x0000550000067ab9 */ /* 0x000fe20000000800 */
[----:B------:R-:W-:Y:S02]  /*eae0*/  IMAD.MOV.U32 R7, RZ, RZ, 0x1 ;  /* 0x00000001ff077424 */ /* 0x000fe400078e00ff */
[----:B------:R-:W2:Y:S01]  /*eaf0*/  LDC R4, c[0x0][0x618] ;  /* 0x00018600ff047b82 */ /* 0x000ea20000000800 */
[----:B------:R-:W-:-:S02]  /*eb00*/  IMAD.X R3, RZ, RZ, ~R0, P0 ;  /* 0x000000ffff037224 */ /* 0x000fc400000e0e00 */
[----:B------:R-:W-:Y:S02]  /*eb10*/  IMAD R17, R17, R15, R14 ;  /* 0x0000000f11117224 */ /* 0x000fe400078e020e */
[-C--:B------:R-:W-:Y:S02]  /*eb20*/  IMAD R0, R3, R12.reuse, RZ ;  /* 0x0000000c03007224 */ /* 0x080fe400078e02ff */
[----:B------:R-:W-:Y:S01]  /*eb30*/  IMAD.MOV.U32 R3, RZ, RZ, R22 ;  /* 0x000000ffff037224 */ /* 0x000fe200078e0016 */
[----:B------:R-:W3:Y:S01]  /*eb40*/  LDC R6, c[0x0][0x608] ;  /* 0x00018200ff067b82 */ /* 0x000ee20000000800 */
[----:B------:R-:W-:-:S04]  /*eb50*/  IMAD.WIDE.U32 R2, R5, R12, R2 ;  /* 0x0000000c05027225 */ /* 0x000fc800078e0002 */
[----:B------:R-:W-:-:S03]  /*eb60*/  IMAD R5, R5, R13, R0 ;  /* 0x0000000d05057224 */ /* 0x000fc600078e0200 */
[----:B------:R-:W5:Y:S01]  /*eb70*/  LDC R18, c[0x0][0x658] ;  /* 0x00019600ff127b82 */ /* 0x000f620000000800 */
[----:B------:R-:W-:Y:S01]  /*eb80*/  I2FP.F32.U32 R0, R16 ;  /* 0x0000001000007245 */ /* 0x000fe20000201000 */
[----:B------:R-:W-:Y:S01]  /*eb90*/  IMAD.IADD R3, R3, 0x1, R5 ;  /* 0x0000000103037824 */ /* 0x000fe200078e0205 */
[----:B0-----:R-:W-:Y:S01]  /*eba0*/  ISETP.NE.U32.AND P0, PT, R20, RZ, PT ;  /* 0x000000ff1400720c */ /* 0x001fe20003f05070 */
[----:B------:R-:W-:Y:S02]  /*ebb0*/  IMAD.MOV.U32 R5, RZ, RZ, -0x1 ;  /* 0xffffffffff057424 */ /* 0x000fe400078e00ff */
[----:B------:R-:W-:Y:S02]  /*ebc0*/  FMUL R0, R0, UR6 ;  /* 0x0000000600007c20 */ /* 0x000fe40008400000 */
[----:B------:R-:W0:Y:S01]  /*ebd0*/  LDC R15, c[0x0][0x148] ;  /* 0x00005200ff0f7b82 */ /* 0x000e220000000800 */
[----:B--2---:R-:W-:Y:S01]  /*ebe0*/  SHF.R.U64 R10, R2, R4, R3 ;  /* 0x00000004020a7219 */ /* 0x004fe20000001203 */
[----:B------:R2:W0:Y:S01]  /*ebf0*/  F2I.U32.TRUNC.NTZ R13, R0 ;  /* 0x00000000000d7305 */ /* 0x000422000020f000 */
[----:B------:R-:W-:-:S02]  /*ec00*/  ISETP.NE.AND.EX P0, PT, R21, RZ, PT, P0 ;  /* 0x000000ff1500720c */ /* 0x000fc40003f05300 */
[----:B------:R-:W-:-:S03]  /*ec10*/  SHF.R.U32.HI R3, RZ, R4, R3 ;  /* 0x00000004ff037219 */ /* 0x000fc60000011603 */
[----:B------:R-:W0:Y:S01]  /*ec20*/  LDC R14, c[0x0][0x600] ;  /* 0x00018000ff0e7b82 */ /* 0x000e220000000800 */
[-CC-:B---3--:R-:W-:Y:S02]  /*ec30*/  SHF.R.U64 R8, R10, R6.reuse, R3.reuse ;  /* 0x000000060a087219 */ /* 0x188fe40000001203 */
[----:B------:R-:W-:-:S05]  /*ec40*/  SHF.R.U32.HI R3, RZ, R6, R3 ;  /* 0x00000006ff037219 */ /* 0x000fca0000011603 */
[----:B------:R-:W3:Y:S01]  /*ec50*/  LDC R22, c[0x0][0x648] ;  /* 0x00019200ff167b82 */ /* 0x000ee20000000800 */
[-CC-:B-----5:R-:W-:Y:S02]  /*ec60*/  SHF.R.U64 R12, R8, R18.reuse, R3.reuse ;  /* 0x00000012080c7219 */ /* 0x1a0fe40000001203 */
[-C--:B------:R-:W-:Y:S02]  /*ec70*/  SHF.L.U32 R5, R5, R18.reuse, RZ ;  /* 0x0000001205057219 */ /* 0x080fe400000006ff */
[-C--:B------:R-:W-:Y:S01]  /*ec80*/  SHF.R.U32.HI R3, RZ, R18.reuse, R3 ;  /* 0x00000012ff037219 */ /* 0x080fe20000011603 */
[----:B------:R-:W-:Y:S01]  /*ec90*/  IMAD.MOV.U32 R2, RZ, RZ, R12 ;  /* 0x000000ffff027224 */ /* 0x000fe200078e000c */
[----:B------:R-:W-:Y:S01]  /*eca0*/  SHF.L.U32 R18, R7, R18, RZ ;  /* 0x0000001207127219 */ /* 0x000fe200000006ff */
[----:B------:R-:W0:Y:S01]  /*ecb0*/  LDC R23, c[0x0][0x638] ;  /* 0x00018e00ff177b82 */ /* 0x000e220000000800 */
[----:B------:R-:W-:-:S07]  /*ecc0*/  LOP3.LUT R19, RZ, R5, RZ, 0x33, !PT ;  /* 0x00000005ff137212 */ /* 0x000fce00078e33ff */
[----:B------:R-:W0:Y:S01]  /*ecd0*/  LDC R24, c[0x0][0x610] ;  /* 0x00018400ff187b82 */ /* 0x000e220000000800 */
[----:B--2---:R-:W-:Y:S05]  /*ece0*/  @!P0 BRA `(.L_x_296) ;  /* 0x0000000000288947 */ /* 0x004fea0003800000 */
        /* <DEDUP_REMOVED lines=10> */
.L_x_296:
[----:B---3--:R-:W-:Y:S01]  /*ed90*/  SHF.R.U64 R0, R2, R22, R3 ;  /* 0x0000001602007219 */ /* 0x008fe20000001203 */
[----:B0-----:R-:W-:Y:S01]  /*eda0*/  VIADD R7, R14, 0xffffffff ;  /* 0xffffffff0e077836 */ /* 0x001fe20000000000 */
[----:B------:R-:W-:Y:S01]  /*edb0*/  LOP3.LUT R5, R8, R19, RZ, 0xc0, !PT ;  /* 0x0000001308057212 */ /* 0x000fe200078ec0ff */
[----:B------:R-:W-:Y:S02]  /*edc0*/  IMAD.MOV R13, RZ, RZ, -R13 ;  /* 0x000000ffff0d7224 */ /* 0x000fe400078e0a0d */
[----:B------:R-:W-:Y:S02]  /*edd0*/  IMAD.MOV R3, RZ, RZ, -R0 ;  /* 0x000000ffff037224 */ /* 0x000fe400078e0a00 */
[----:B------:R-:W-:Y:S01]  /*ede0*/  IMAD R2, R18, R0, R5 ;  /* 0x0000000012027224 */ /* 0x000fe200078e0205 */
[----:B------:R-:W-:Y:S01]  /*edf0*/  LOP3.LUT R5, R10, R7, RZ, 0xc0, !PT ;  /* 0x000000070a057212 */ /* 0x000fe200078ec0ff */
[----:B------:R-:W-:Y:S02]  /*ee00*/  @P2 IMAD R17, R15, R13, R16 ;  /* 0x0000000d0f112224 */ /* 0x000fe400078e0210 */
[----:B------:R-:W-:-:S02]  /*ee10*/  IMAD R0, R3, R23, R12 ;  /* 0x0000001703007224 */ /* 0x000fc400078e020c */
[----:B------:R-:W-:Y:S02]  /*ee20*/  IMAD.MOV.U32 R4, RZ, RZ, 0x1 ;  /* 0x00000001ff047424 */ /* 0x000fe400078e00ff */
[----:B------:R-:W-:Y:S02]  /*ee30*/  IMAD R2, R2, R24, R17 ;  /* 0x0000001802027224 */ /* 0x000fe400078e0211 */
[----:B------:R-:W-:Y:S01]  /*ee40*/  IMAD R3, R0, R14, R5 ;  /* 0x0000000e00037224 */ /* 0x000fe200078e0205 */
[----:B------:R-:W-:-:S04]  /*ee50*/  PRMT R0, R4, 0x7610, R0 ;  /* 0x0000761004007816 */ /* 0x000fc80000000000 */
[----:B------:R-:W-:Y:S02]  /*ee60*/  SEL R4, R3, R2, !P2 ;  /* 0x0000000203047207 */ /* 0x000fe40005000000 */
[----:B------:R-:W-:-:S03]  /*ee70*/  SEL R2, R2, R3, !P2 ;  /* 0x0000000302027207 */ /* 0x000fc60005000000 */
[----:B------:R2:W-:Y:S04]  /*ee80*/  STL [R1+0x80], R4 ;  /* 0x0000800401007387 */ /* 0x0005e80000100800 */
[----:B------:R2:W-:Y:S04]  /*ee90*/  STL [R1+0x70], R11 ;  /* 0x0000700b01007387 */ /* 0x0005e80000100800 */
[----:B------:R2:W-:Y:S02]  /*eea0*/  STL [R1+0x7c], R2 ;  /* 0x00007c0201007387 */ /* 0x0005e40000100800 */
.L_x_294:
[----:B------:R-:W-:Y:S01]  /*eeb0*/  LOP3.LUT P0, RZ, R0, 0xff, RZ, 0xc0, !PT ;  /* 0x000000ff00ff7812 */ /* 0x000fe2000780c0ff */
[----:B------:R-:W-:-:S12]  /*eec0*/  ULOP3.LUT UR27, UR27, 0x1, URZ, 0x3c, !UPT ;  /* 0x000000011b1b7892 */ /* 0x000fd8000f8e3c3f */
[----:B------:R-:W-:Y:S05]  /*eed0*/  @P0 BRA `(.L_x_297) ;  /* 0xffffff2400a80947 */ /* 0x000fea000383ffff */
[----:B------:R-:W-:Y:S05]  /*eee0*/  EXIT ;  /* 0x000000000000794d */ /* 0x000fea0003800000 */
.L_x_13:
[----:B------:R-:W-:-:S08]  /*eef0*/  ISETP.NE.AND P0, PT, RZ, UR6, PT ;  /* 0x00000006ff007c0c */ /* 0x000fd0000bf05270 */
[----:B0123--:R-:W0:-:S00]  /*ef00*/  USETMAXREG.DEALLOC.CTAPOOL 0x28 ;  /* 0x00000028000079c8 */ /* 0x00fe0000080e0500 */
[----:B------:R-:W-:Y:S05]  /*ef10*/  @P0 EXIT ;  /* 0x000000000000094d */ /* 0x000fea0003800000 */
[----:B0-----:R-:W-:Y:S01]  /*ef20*/  LOP3.LUT P0, RZ, R0, 0xff, RZ, 0xc0, !PT ;  /* 0x000000ff00ff7812 */ /* 0x001fe2000780c0ff */
[----:B------:R-:W-:Y:S02]  /*ef30*/  IMAD.MOV.U32 R0, RZ, RZ, 0x1 ;  /* 0x00000001ff007424 */ /* 0x000fe400078e00ff */
[----:B------:R-:W-:-:S10]  /*ef40*/  IMAD.MOV.U32 R8, RZ, RZ, RZ ;  /* 0x000000ffff087224 */ /* 0x000fd400078e00ff */
[----:B------:R-:W-:Y:S05]  /*ef50*/  @!P0 BRA `(.L_x_298) ;  /* 0x0000000c00408947 */ /* 0x000fea0003800000 */
[----:B------:R-:W-:Y:S01]  /*ef60*/  LOP3.LUT P0, RZ, R3, 0x1f, RZ, 0xc0, !PT ;  /* 0x0000001f03ff7812 */ /* 0x000fe2000780c0ff */
[----:B------:R-:W-:Y:S01]  /*ef70*/  ULDC UR5, c[0x0][0x658] ;  /* 0x0001960000057ab9 */ /* 0x000fe20000000800 */
[----:B------:R-:W-:Y:S01]  /*ef80*/  UMOV UR6, 0xffffffff ;  /* 0xffffffff00067882 */ /* 0x000fe20000000000 */
[----:B------:R-:W-:Y:S01]  /*ef90*/  BSSY B0, `(.L_x_298) ;  /* 0x00000cc000007945 */ /* 0x000fe20003800000 */
[----:B------:R-:W-:Y:S01]  /*efa0*/  USHF.L.U32 UR6, UR6, UR5, URZ ;  /* 0x0000000506067299 */ /* 0x000fe2000800063f */
[C---:B------:R-:W-:Y:S01]  /*efb0*/  ISETP.NE.AND P3, PT, R2.reuse, RZ, PT ;  /* 0x000000ff0200720c */ /* 0x040fe20003f65270 */
[----:B------:R-:W-:Y:S01]  /*efc0*/  IMAD.MOV.U32 R9, RZ, RZ, 0x1 ;  /* 0x00000001ff097424 */ /* 0x000fe200078e00ff */
[----:B------:R-:W-:Y:S01]  /*efd0*/  ISETP.NE.OR P0, PT, R2, RZ, !P0 ;  /* 0x000000ff0200720c */ /* 0x000fe20004705670 */
[----:B------:R-:W-:Y:S01]  /*efe0*/  IMAD.MOV.U32 R0, RZ, RZ, 0x1 ;  /* 0x00000001ff007424 */ /* 0x000fe200078e00ff */
[----:B------:R-:W-:Y:S01]  /*eff0*/  ULDC UR4, c[0x0][0x600] ;  /* 0x0001800000047ab9 */ /* 0x000fe20000000800 */
[----:B------:R-:W-:Y:S01]  /*f000*/  IMAD.MOV.U32 R8, RZ, RZ, RZ ;  /* 0x000000ffff087224 */ /* 0x000fe200078e00ff */
[----:B------:R-:W-:Y:S01]  /*f010*/  UMOV UR7, 0x1 ;  /* 0x0000000100077882 */ /* 0x000fe20000000000 */
[----:B------:R-:W-:-:S02]  /*f020*/  UIADD3 UR26, UR14, 0x1, URZ ;  /* 0x000000010e1a7890 */ /* 0x000fc4000fffe03f */
[----:B------:R-:W-:Y:S02]  /*f030*/  ULOP3.LUT UR27, UR15, 0x2, URZ, 0xfc, !UPT ;  /* 0x000000020f1b7892 */ /* 0x000fe4000f8efc3f */
[----:B------:R-:W-:Y:S02]  /*f040*/  UIADD3 UR20, UR4, -0x1, URZ ;  /* 0xffffffff04147890 */ /* 0x000fe4000fffe03f */
[----:B------:R-:W-:Y:S02]  /*f050*/  USHF.L.U32 UR22, UR7, UR5, URZ ;  /* 0x0000000507167299 */ /* 0x000fe4000800063f */
[----:B------:R-:W-:Y:S01]  /*f060*/  ULOP3.LUT UR21, URZ, UR6, URZ, 0x33, !UPT ;  /* 0x000000063f157292 */ /* 0x000fe2000f8e333f */
[----:B------:R-:W-:-:S11]  /*f070*/  ULDC.64 UR24, c[0x0][0x198] ;  /* 0x0000660000187ab9 */ /* 0x000fd60000000a00 */
.L_x_310:
[----:B------:R-:W-:-:S03]  /*f080*/  UMOV UR4, 0xffffffff ;  /* 0xffffffff00047882 */ /* 0x000fc60000000000 */
[----:B01----:R-:W-:Y:S05]  /*f090*/  BRA.DIV UR4, `(.L_x_299) ;  /* 0x0000001204407947 */ /* 0x003fea000b800000 */
[----:B------:R-:W-:-:S13]  /*f0a0*/  ELECT P1, URZ, PT ;  /* 0x00000000003f782f */ /* 0x000fda0003820000 */
.L_x_324:
[----:B------:R-:W0:Y:S01]  /*f0b0*/  LDC R2, c[0x0][0x28c] ;  /* 0x0000a300ff027b82 */ /* 0x000e220000000800 */
[----:B------:R-:W-:Y:S01]  /*f0c0*/  BSSY B1, `(.L_x_300) ;  /* 0x000003b000017945 */ /* 0x000fe20003800000 */
[----:B0-----:R-:W-:-:S13]  /*f0d0*/  ISETP.LT.OR P1, PT, R2, 0x1, !P1 ;  /* 0x000000010200780c */ /* 0x001fda0004f21670 */
[----:B------:R-:W-:Y:S05]  /*f0e0*/  @P1 BRA `(.L_x_301) ;  /* 0x0000000000e01947 */ /* 0x000fea0003800000 */
[----:B------:R-:W2:Y:S04]  /*f0f0*/  LDL.LU R4, [R1+0x80] ;  /* 0x0000800001047983 */ /* 0x000ea80000300800 */
[----:B------:R-:W3:Y:S01]  /*f100*/  LDL.LU R3, [R1+0x7c] ;  /* 0x00007c0001037983 */ /* 0x000ee20000300800 */
[----:B------:R-:W-:Y:S02]  /*f110*/  IMAD.MOV.U32 R12, RZ, RZ, RZ ;  /* 0x000000ffff0c7224 */ /* 0x000fe400078e00ff */
[----:B------:R-:W-:Y:S02]  /*f120*/  IMAD.U32 R13, RZ, RZ, UR26 ;  /* 0x0000001aff0d7e24 */ /* 0x000fe4000f8e00ff */
[----:B------:R-:W-:Y:S02]  /*f130*/  IMAD.MOV.U32 R2, RZ, RZ, R0 ;  /* 0x000000ffff027224 */ /* 0x000fe400078e0000 */
[----:B--2---:R-:W-:-:S02]  /*f140*/  IMAD.SHL.U32 R6, R4, 0x100, RZ ;  /* 0x0000010004067824 */ /* 0x004fc400078e00ff */
[----:B---3--:R-:W-:Y:S02]  /*f150*/  IMAD.SHL.U32 R7, R3, 0x40, RZ ;  /* 0x0000004003077824 */ /* 0x008fe400078e00ff */
[----:B------:R-:W-:-:S07]  /*f160*/  IMAD.MOV.U32 R3, RZ, RZ, R8 ;  /* 0x000000ffff037224 */ /* 0x000fce00078e0008 */
.L_x_305:
[----:B------:R-:W0:Y:S01]  /*f170*/  S2R R5, SR_CgaCtaId ;  /* 0x0000000000057919 */ /* 0x000e220000008800 */
[----:B------:R-:W-:-:S04]  /*f180*/  MOV R4, 0x400 ;  /* 0x0000040000047802 */ /* 0x000fc80000000f00 */
[----:B0-----:R-:W-:Y:S02]  /*f190*/  LEA R10, R5, R4, 0x18 ;  /* 0x00000004050a7211 */ /* 0x001fe400078ec0ff */
[----:B------:R-:W-:Y:S01]  /*f1a0*/  SHF.L.U32 R4, R2, 0x1f, RZ ;  /* 0x0000001f02047819 */ /* 0x000fe200000006ff */
[----:B------:R-:W0:Y:S02]  /*f1b0*/  @!P3 LDC R5, c[0x0][0x500] ;  /* 0x00014000ff05bb82 */ /* 0x000e240000000800 */
[----:B------:R-:W-:-:S04]  /*f1c0*/  IMAD R11, R3, 0x8, R10 ;  /* 0x00000008030b7824 */ /* 0x000fc800078e020a */
[----:B------:R-:W1:Y:S02]  /*f1d0*/  SYNCS.PHASECHK.TRANS64.TRYWAIT P1, [R11+URZ+0x28], R4 ;  /* 0x000028040b0075a7 */ /* 0x000e64000802017f */
[----:B-1----:R-:W-:Y:S05]  /*f1e0*/  @!P1 BRA `(.L_x_302) ;  /* 0x00000010000c9947 */ /* 0x002fea0003800000 */
.L_x_325:
[----:B------:R-:W-:Y:S01]  /*f1f0*/  UPRMT UR4, UR27, 0x9910, URZ ;  /* 0x000099101b047896 */ /* 0x000fe2000800003f */
[----:B0-----:R0:W-:Y:S03]  /*f200*/  @!P3 SYNCS.ARRIVE.TRANS64 RZ, [R11+URZ], R5 ;  /* 0x000000050bffb9a7 */ /* 0x0011e6000800003f */
[----:B------:R-:W-:-:S06]  /*f210*/  UISETP.NE.AND UP0, UPT, UR4, 0x2, UPT ;  /* 0x000000020400788c */ /* 0x000fcc000bf05270 */
[----:B------:R-:W-:-:S13]  /*f220*/  PLOP3.LUT P1, PT, PT, PT, UP0, 0x80, 0x0 ;  /* 0x000000000000781c */ /* 0x000fda0003f2f008 */
[----:B0-----:R-:W-:Y:S05]  /*f230*/  @P1 BRA `(.L_x_303) ;  /* 0x0000000000041947 */ /* 0x001fea0003800000 */
[----:B------:R-:W-:Y:S01]  /*f240*/  BPT.TRAP 0x1 ;  /* 0x000000040000795c */ /* 0x000fe20000300000 */
.L_x_303:
[----:B------:R-:W-:Y:S05]  /*f250*/  @P0 BRA `(.L_x_304) ;  /* 0x0000000000040947 */ /* 0x000fea0003800000 */
[----:B------:R-:W-:Y:S01]  /*f260*/  BPT.TRAP 0x1 ;  /* 0x000000040000795c */ /* 0x000fe20000300000 */
.L_x_304:
[----:B------:R-:W2:Y:S01]  /*f270*/  LDL R5, [R1+0x70] ;  /* 0x0000700001057983 */ /* 0x000ea20000100800 */
[--C-:B-1----:R-:W-:Y:S01]  /*f280*/  IMAD R4, R3, 0x2000, R10.reuse ;  /* 0x0000200003047824 */ /* 0x102fe200078e020a */
[----:B------:R-:W-:Y:S01]  /*f290*/  R2UR UR9, R11 ;  /* 0x000000000b0972ca */ /* 0x000fe200000e0000 */
[----:B------:R-:W-:Y:S01]  /*f2a0*/  IMAD R10, R3, 0x8000, R10 ;  /* 0x00008000030a7824 */ /* 0x000fe200078e020a */
[----:B------:R-:W-:Y:S01]  /*f2b0*/  UIADD3 UR4, UP0, UR24, 0xf0, URZ ;  /* 0x000000f018047890 */ /* 0x000fe2000ff1e03f */
[----:B------:R-:W-:Y:S01]  /*f2c0*/  VIADD R13, R13, 0xffffffff ;  /* 0xffffffff0d0d7836 */ /* 0x000fe20000000000 */
[----:B------:R-:W-:Y:S01]  /*f2d0*/  R2UR UR5, R4 ;  /* 0x00000000040572ca */ /* 0x000fe200000e0000 */
[----:B------:R-:W-:Y:S01]  /*f2e0*/  UIADD3 UR28, UP1, UR24, 0x1f0, URZ ;  /* 0x000001f0181c7890 */ /* 0x000fe2000ff3e03f */
[----:B------:R-:W-:Y:S01]  /*f2f0*/  R2UR UR8, R10 ;  /* 0x000000000a0872ca */ /* 0x000fe200000e0000 */
[----:B------:R-:W-:Y:S01]  /*f300*/  VIADD R3, R3, 0x1 ;  /* 0x0000000103037836 */ /* 0x000fe20000000000 */
[----:B------:R-:W-:Y:S01]  /*f310*/  R2UR UR11, R7 ;  /* 0x00000000070b72ca */ /* 0x000fe200000e0000 */
[----:B------:R-:W-:Y:S01]  /*f320*/  UIADD3.X UR29, URZ, UR25, URZ, UP1, !UPT ;  /* 0x000000193f1d7290 */ /* 0x000fe20008ffe43f */
[----:B------:R-:W-:Y:S01]  /*f330*/  R2UR UR10, R12 ;  /* 0x000000000c0a72ca */ /* 0x000fe200000e0000 */
[----:B------:R-:W-:Y:S01]  /*f340*/  UMOV UR6, 0x0 ;  /* 0x0000000000067882 */ /* 0x000fe20000000000 */
[----:B------:R-:W-:Y:S01]  /*f350*/  R2UR UR23, R6 ;  /* 0x00000000061772ca */ /* 0x000fe200000e0000 */
[----:B------:R-:W-:Y:S01]  /*f360*/  UMOV UR7, 0x10000000 ;  /* 0x1000000000077882 */ /* 0x000fe20000000000 */
[----:B------:R-:W-:Y:S01]  /*f370*/  ISETP.GT.AND P4, PT, R13, 0x1, PT ;  /* 0x000000010d00780c */ /* 0x000fe20003f84270 */
[----:B------:R-:W-:Y:S01]  /*f380*/  VIADD R12, R12, 0x80 ;  /* 0x000000800c0c7836 */ /* 0x000fe20000000000 */
[----:B------:R-:W-:Y:S01]  /*f390*/  ISETP.NE.AND P1, PT, R3, 0x5, PT ;  /* 0x000000050300780c */ /* 0x000fe20003f25270 */
[----:B------:R-:W-:-:S02]  /*f3a0*/  UIADD3 UR18, UR5, 0x180, URZ ;  /* 0x0000018005127890 */ /* 0x000fc4000fffe03f */
[----:B------:R-:W-:Y:S01]  /*f3b0*/  UIADD3.X UR5, URZ, UR25, URZ, UP0, !UPT ;  /* 0x000000193f057290 */ /* 0x000fe200087fe43f */
[----:B------:R-:W-:Y:S01]  /*f3c0*/  SEL R3, R3, RZ, P1 ;  /* 0x000000ff03037207 */ /* 0x000fe20000800000 */
[----:B------:R-:W-:-:S03]  /*f3d0*/  UIADD3 UR19, UR8, 0xa180, URZ ;  /* 0x0000a18008137890 */ /* 0x000fc6000fffe03f */
[----:B------:R-:W-:Y:S01]  /*f3e0*/  UMOV UR8, UR18 ;  /* 0x0000001200087c82 */ /* 0x000fe20008000000 */
[----:B--2---:R-:W-:Y:S02]  /*f3f0*/  R2UR UR12, R5 ;  /* 0x00000000050c72ca */ /* 0x004fe400000e0000 */
[----:B------:R-:W-:-:S04]  /*f400*/  SEL R5, RZ, 0x1, P1 ;  /* 0x00000001ff057807 */ /* 0x000fc80000800000 */
[----:B------:R-:W-:-:S07]  /*f410*/  LOP3.LUT R2, R2, R5, RZ, 0x3c, !PT ;  /* 0x0000000502027212 */ /* 0x000fce00078e3cff */
[----:B------:R0:W-:Y:S02]  /*f420*/  UTMALDG.3D [UR8], [UR4], desc[UR6] ;  /* 0x00000608040075b4 */ /* 0x0001e40008011000 */
[----:B0-----:R-:W-:Y:S01]  /*f430*/  UMOV UR8, UR19 ;  /* 0x0000001300087c82 */ /* 0x001fe20008000000 */
[----:B------:R-:W-:Y:S02]  /*f440*/  UMOV UR11, UR23 ;  /* 0x00000017000b7c82 */ /* 0x000fe40008000000 */
[----:B------:R0:W-:Y:S02]  /*f450*/  UTMALDG.3D [UR8], [UR28], desc[UR6] ;  /* 0x000006081c0075b4 */ /* 0x0001e40008011000 */
[----:B0-----:R-:W-:Y:S05]  /*f460*/  @P4 BRA `(.L_x_305) ;  /* 0xfffffffc00404947 */ /* 0x001fea000383ffff */
.L_x_301:
[----:B------:R-:W-:Y:S05]  /*f470*/  BSYNC B1 ;  /* 0x0000000000017941 */ /* 0x000fea0003800000 */
.L_x_300:
[----:B------:R-:W2:Y:S01]  /*f480*/  LDL.LU R15, [R1+0x74] ;  /* 0x00007400010f7983 */ /* 0x000ea20000300800 */
[----:B------:R-:W-:Y:S01]  /*f490*/  LOP3.LUT P5, RZ, R9, 0xff, RZ, 0xc0, !PT ;  /* 0x000000ff09ff7812 */ /* 0x000fe200078ac0ff */
[----:B------:R-:W-:Y:S01]  /*f4a0*/  VIADD R8, R8, UR14 ;  /* 0x0000000e08087c36 */ /* 0x000fe20008000000 */
[----:B------:R-:W-:Y:S01]  /*f4b0*/  UISETP.GE.U32.AND UP0, UPT, UR14, 0x5, UPT ;  /* 0x000000050e00788c */ /* 0x000fe2000bf06070 */
[----:B------:R-:W3:Y:S01]  /*f4c0*/  LDL.LU R14, [R1+0x78] ;  /* 0x00007800010e7983 */ /* 0x000ee20000300800 */
[----:B------:R-:W-:Y:S01]  /*f4d0*/  IMAD.U32 R5, RZ, RZ, UR14 ;  /* 0x0000000eff057e24 */ /* 0x000fe2000f8e00ff */
[----:B------:R-:W-:Y:S01]  /*f4e0*/  ULDC.64 UR4, c[0x0][0x650] ;  /* 0x0001940000047ab9 */ /* 0x000fe20000000a00 */
[----:B------:R-:W-:Y:S01]  /*f4f0*/  ISETP.GT.U32.AND P1, PT, R8, 0x4, PT ;  /* 0x000000040800780c */ /* 0x000fe20003f24070 */
[----:B------:R-:W-:Y:S01]  /*f500*/  BSSY B1, `(.L_x_306) ;  /* 0x0000072000017945 */ /* 0x000fe20003800000 */
[----:B------:R-:W-:Y:S02]  /*f510*/  PLOP3.LUT P4, PT, PT, PT, UP0, 0x80, 0x0 ;  /* 0x000000000000781c */ /* 0x000fe40003f8f008 */
[----:B------:R-:W-:-:S02]  /*f520*/  ISETP.LT.U32.AND P1, PT, R5, 0x5, P1 ;  /* 0x000000050500780c */ /* 0x000fc40000f21070 */
[----:B------:R-:W-:Y:S01]  /*f530*/  PRMT R9, RZ, 0x7610, R9 ;  /* 0x00007610ff097816 */ /* 0x000fe20000000009 */
[----:B------:R-:W0:Y:S01]  /*f540*/  @P5 S2R R3, SR_CgaCtaId ;  /* 0x0000000000035919 */ /* 0x000e220000008800 */
[----:B------:R-:W-:-:S04]  /*f550*/  @P5 MOV R2, 0x400 ;  /* 0x0000040000025802 */ /* 0x000fc80000000f00 */
[----:B0-----:R-:W-:Y:S01]  /*f560*/  @P5 LEA R4, R3, R2, 0x18 ;  /* 0x0000000203045211 */ /* 0x001fe200078ec0ff */
[----:B------:R-:W-:-:S03]  /*f570*/  IMAD.WIDE.U32 R2, R8, -0x33333333, RZ ;  /* 0xcccccccd08027825 */ /* 0x000fc600078e00ff */
[----:B------:R0:W-:Y:S02]  /*f580*/  @P5 SYNCS.ARRIVE.TRANS64.A1T0 RZ, [R4+URZ+0x88], RZ ;  /* 0x000088ff04ff59a7 */ /* 0x0001e4000810003f */
[----:B------:R-:W-:Y:S02]  /*f590*/  SHF.R.U32.HI R5, RZ, 0x2, R3 ;  /* 0x00000002ff057819 */ /* 0x000fe40000011603 */
[----:B------:R-:W-:Y:S02]  /*f5a0*/  SEL R3, RZ, 0x1, !P1 ;  /* 0x00000001ff037807 */ /* 0x000fe40004800000 */
[----:B------:R-:W-:Y:S01]  /*f5b0*/  PRMT R2, RZ, 0x7610, R2 ;  /* 0x00007610ff027816 */ /* 0x000fe20000000002 */
[----:B------:R-:W-:Y:S01]  /*f5c0*/  IMAD R8, R5, -0x5, R8 ;  /* 0xfffffffb05087824 */ /* 0x000fe200078e0208 */
[----:B------:R-:W-:Y:S01]  /*f5d0*/  LOP3.LUT R0, R0, R3, RZ, 0x3c, !PT ;  /* 0x0000000300007212 */ /* 0x000fe200078e3cff */
[----:B0-----:R-:W-:Y:S02]  /*f5e0*/  IMAD.MOV.U32 R4, RZ, RZ, -0x1 ;  /* 0xffffffffff047424 */ /* 0x001fe400078e00ff */
[----:B------:R-:W-:Y:S01]  /*f5f0*/  IMAD.MOV.U32 R3, RZ, RZ, -0x1 ;  /* 0xffffffffff037424 */ /* 0x000fe200078e00ff */
[----:B------:R-:W-:Y:S01]  /*f600*/  @P4 LOP3.LUT R0, R0, 0x1, R5, 0x78, !PT ;  /* 0x0000000100004812 */ /* 0x000fe200078e7805 */
[----:B------:R-:W-:Y:S01]  /*f610*/  IMAD.MOV.U32 R5, RZ, RZ, -0x1 ;  /* 0xffffffffff057424 */ /* 0x000fe200078e00ff */
[----:B---3--:R-:W-:-:S04]  /*f620*/  IADD3 R14, P5, R14, UR16, RZ ;  /* 0x000000100e0e7c10 */ /* 0x008fc8000ffbe0ff */
[----:B--2---:R-:W-:Y:S01]  /*f630*/  IADD3.X R15, R15, UR13, RZ, P5, !PT ;  /* 0x0000000d0f0f7c10 */ /* 0x004fe2000affe4ff */
[----:B------:R0:W-:Y:S01]  /*f640*/  STL [R1+0x78], R14 ;  /* 0x0000780e01007387 */ /* 0x0001e20000100800 */
[----:B------:R-:W-:-:S03]  /*f650*/  ISETP.GE.U32.AND P1, PT, R14, UR4, PT ;  /* 0x000000040e007c0c */ /* 0x000fc6000bf26070 */
[----:B------:R0:W-:Y:S01]  /*f660*/  STL [R1+0x74], R15 ;  /* 0x0000740f01007387 */ /* 0x0001e20000100800 */
[----:B------:R-:W-:-:S03]  /*f670*/  ISETP.GE.U32.AND.EX P1, PT, R15, UR5, PT, P1 ;  /* 0x000000050f007c0c */ /* 0x000fc6000bf26110 */
[----:B------:R0:W-:Y:S04]  /*f680*/  STL [R1+0x7c], R5 ;  /* 0x00007c0501007387 */ /* 0x0001e80000100800 */
[----:B------:R0:W-:Y:S04]  /*f690*/  STL [R1+0x80], R4 ;  /* 0x0000800401007387 */ /* 0x0001e80000100800 */
[----:B------:R0:W-:Y:S02]  /*f6a0*/  STL [R1+0x70], R3 ;  /* 0x0000700301007387 */ /* 0x0001e40000100800 */
[----:B------:R-:W-:Y:S05]  /*f6b0*/  @P1 BRA `(.L_x_307) ;  /* 0x0000000400581947 */ /* 0x000fea0003800000 */
[----:B------:R-:W-:Y:S01]  /*f6c0*/  ULDC.64 UR4, c[0x0][0x628] ;  /* 0x00018a0000047ab9 */ /* 0x000fe20000000a00 */
[----:B------:R-:W1:Y:S01]  /*f6d0*/  S2R R12, SR_CTAID.X ;  /* 0x00000000000c7919 */ /* 0x000e620000002500 */
[----:B------:R-:W-:Y:S01]  /*f6e0*/  ISETP.NE.U32.AND P1, PT, RZ, UR4, PT ;  /* 0x00000004ff007c0c */ /* 0x000fe2000bf25070 */
[----:B------:R-:W-:Y:S01]  /*f6f0*/  ULDC UR7, c[0x0][0x630] ;  /* 0x00018c0000077ab9 */ /* 0x000fe20000000800 */
[----:B------:R-:W-:Y:S01]  /*f700*/  IMAD.MOV.U32 R2, RZ, RZ, R14 ;  /* 0x000000ffff027224 */ /* 0x000fe200078e000e */
[----:B------:R-:W2:Y:S01]  /*f710*/  S2R R10, SR_CTAID.Y ;  /* 0x00000000000a7919 */ /* 0x000ea20000002600 */
[----:B------:R-:W-:Y:S01]  /*f720*/  ISETP.NE.AND.EX P1, PT, RZ, UR5, PT, P1 ;  /* 0x00000005ff007c0c */ /* 0x000fe2000bf25310 */
[----:B0-----:R-:W-:-:S12]  /*f730*/  IMAD.MOV.U32 R3, RZ, RZ, R15 ;  /* 0x000000ffff037224 */ /* 0x001fd800078e000f */
[----:B------:R-:W-:Y:S05]  /*f740*/  @!P1 BRA `(.L_x_308) ;  /* 0x0000000000289947 */ /* 0x000fea0003800000 */
[----:B------:R-:W-:Y:S02]  /*f750*/  ULDC UR6, c[0x0][0x634] ;  /* 0x00018d0000067ab9 */ /* 0x000fe40000000800 */
[----:B------:R-:W-:-:S05]  /*f760*/  IADD3 R7, P1, R14, UR6, RZ ;  /* 0x000000060e077c10 */ /* 0x000fca000ff3e0ff */
[----:B------:R-:W-:-:S04]  /*f770*/  IMAD.X R11, RZ, RZ, R15, P1 ;  /* 0x000000ffff0b7224 */ /* 0x000fc800008e060f */
[----:B------:R-:W-:-:S04]  /*f780*/  IMAD.WIDE.U32 R4, R11, UR4, RZ ;  /* 0x000000040b047c25 */ /* 0x000fc8000f8e00ff */
[----:B------:R-:W-:-:S04]  /*f790*/  IMAD.WIDE.U32 R4, P1, R7, UR5, R4 ;  /* 0x0000000507047c25 */ /* 0x000fc8000f820004 */
[----:B------:R-:W-:-:S04]  /*f7a0*/  IMAD.WIDE.U32 R6, R7, UR4, RZ ;  /* 0x0000000407067c25 */ /* 0x000fc8000f8e00ff */
[----:B------:R-:W-:Y:S01]  /*f7b0*/  IMAD.X R3, RZ, RZ, RZ, P1 ;  /* 0x000000ffff037224 */ /* 0x000fe200008e06ff */
[----:B------:R-:W-:Y:S01]  /*f7c0*/  IADD3 RZ, P1, R7, R4, RZ ;  /* 0x0000000407ff7210 */ /* 0x000fe20007f3e0ff */
[----:B------:R-:W-:-:S04]  /*f7d0*/  IMAD.MOV.U32 R2, RZ, RZ, R5 ;  /* 0x000000ffff027224 */ /* 0x000fc800078e0005 */
[----:B------:R-:W-:-:S08]  /*f7e0*/  IMAD.WIDE.U32.X R2, R11, UR5, R2, P1 ;  /* 0x000000050b027c25 */ /* 0x000fd000088e0402 */
.L_x_308:
[--C-:B------:R-:W-:Y:S01]  /*f7f0*/  SHF.R.U64 R11, R2, UR7, R3.reuse ;  /* 0x00000007020b7c19 */ /* 0x100fe20008001203 */
[----:B------:R-:W-:Y:S01]  /*f800*/  ULDC.64 UR4, c[0x0][0x620] ;  /* 0x0001880000047ab9 */ /* 0x000fe20000000a00 */
[----:B------:R-:W-:Y:S01]  /*f810*/  SHF.R.U32.HI R2, RZ, UR7, R3 ;  /* 0x00000007ff027c19 */ /* 0x000fe20008011603 */
[----:B------:R-:W-:Y:S01]  /*f820*/  IMAD.MOV.U32 R3, RZ, RZ, R15 ;  /* 0x000000ffff037224 */ /* 0x000fe200078e000f */
[----:B------:R-:W-:Y:S01]  /*f830*/  IADD3 R5, P1, RZ, -R11, RZ ;  /* 0x8000000bff057210 */ /* 0x000fe20007f3e0ff */
[----:B------:R-:W0:Y:S01]  /*f840*/  LDC R7, c[0x0][0x144] ;  /* 0x00005100ff077b82 */ /* 0x000e220000000800 */
[----:B-1----:R-:W-:Y:S01]  /*f850*/  I2FP.F32.U32 R6, R12 ;  /* 0x0000000c00067245 */ /* 0x002fe20000201000 */
[----:B------:R-:W-:Y:S01]  /*f860*/  ULDC.64 UR8, c[0x0][0x640] ;  /* 0x0001900000087ab9 */ /* 0x000fe20000000a00 */
[----:B------:R-:W-:Y:S01]  /*f870*/  ULDC UR6, c[0x0][0x608] ;  /* 0x0001820000067ab9 */ /* 0x000fe20000000800 */
[----:B------:R-:W-:Y:S01]  /*f880*/  IMAD.X R2, RZ, RZ, ~R2, P1 ;  /* 0x000000ffff027224 */ /* 0x000fe200008e0e02 */
[----:B------:R-:W-:-:S03]  /*f890*/  ISETP.NE.U32.AND P1, PT, RZ, UR8, PT ;  /* 0x00000008ff007c0c */ /* 0x000fc6000bf25070 */
[----:B------:R-:W-:Y:S01]  /*f8a0*/  IMAD R4, R2, UR4, RZ ;  /* 0x0000000402047c24 */ /* 0x000fe2000f8e02ff */
[----:B------:R-:W1:Y:S01]  /*f8b0*/  LDC R15, c[0x0][0x148] ;  /* 0x00005200ff0f7b82 */ /* 0x000e620000000800 */
[----:B------:R-:W-:Y:S01]  /*f8c0*/  IMAD.MOV.U32 R2, RZ, RZ, R14 ;  /* 0x000000ffff027224 */ /* 0x000fe200078e000e */
[----:B------:R-:W-:-:S03]  /*f8d0*/  ISETP.NE.AND.EX P1, PT, RZ, UR9, PT, P1 ;  /* 0x00000009ff007c0c */ /* 0x000fc6000bf25310 */
[----:B------:R-:W-:Y:S01]  /*f8e0*/  IMAD.WIDE.U32 R2, R5, UR4, R2 ;  /* 0x0000000405027c25 */ /* 0x000fe2000f8e0002 */
[----:B------:R-:W-:-:S03]  /*f8f0*/  ULDC UR4, c[0x0][0x150] ;  /* 0x0000540000047ab9 */ /* 0x000fc60000000800 */
[----:B------:R-:W-:Y:S01]  /*f900*/  FMUL R6, R6, UR4 ;  /* 0x0000000406067c20 */ /* 0x000fe20008400000 */
[----:B------:R-:W-:Y:S01]  /*f910*/  IMAD R5, R5, UR5, R4 ;  /* 0x0000000505057c24 */ /* 0x000fe2000f8e0204 */
[----:B------:R-:W-:Y:S01]  /*f920*/  ULDC UR4, c[0x0][0x618] ;  /* 0x0001860000047ab9 */ /* 0x000fe20000000800 */
[----:B------:R-:W-:Y:S02]  /*f930*/  ULDC UR5, c[0x0][0x154] ;  /* 0x0000550000057ab9 */ /* 0x000fe40000000800 */
[----:B------:R-:W-:Y:S01]  /*f940*/  IMAD.IADD R3, R3, 0x1, R5 ;  /* 0x0000000103037824 */ /* 0x000fe200078e0205 */
[----:B------:R-:W3:Y:S04]  /*f950*/  F2I.U32.TRUNC.NTZ R6, R6 ;  /* 0x0000000600067305 */ /* 0x000ee8000020f000 */
[----:B------:R-:W-:-:S02]  /*f960*/  SHF.R.U64 R13, R2, UR4, R3 ;  /* 0x00000004020d7c19 */ /* 0x000fc40008001203 */
[----:B--2---:R-:W-:-:S05]  /*f970*/  I2FP.F32.U32 R2, R10 ;  /* 0x0000000a00027245 */ /* 0x004fca0000201000 */
[----:B------:R-:W-:Y:S01]  /*f980*/  FMUL R4, R2, UR5 ;  /* 0x0000000502047c20 */ /* 0x000fe20008400000 */
[----:B------:R-:W-:Y:S01]  /*f990*/  SHF.R.U32.HI R2, RZ, UR4, R3 ;  /* 0x00000004ff027c19 */ /* 0x000fe20008011603 */
[----:B------:R-:W-:Y:S02]  /*f9a0*/  ULDC UR4, c[0x0][0x658] ;  /* 0x0001960000047ab9 */ /* 0x000fe40000000800 */
[----:B------:R2:W4:Y:S01]  /*f9b0*/  F2I.U32.TRUNC.NTZ R18, R4 ;  /* 0x0000000400127305 */ /* 0x000522000020f000 */
[----:B------:R-:W-:Y:S01]  /*f9c0*/  SHF.R.U64 R16, R13, UR6, R2 ;  /* 0x000000060d107c19 */ /* 0x000fe20008001202 */
[----:B---3--:R-:W-:Y:S01]  /*f9d0*/  IMAD.MOV R6, RZ, RZ, -R6 ;  /* 0x000000ffff067224 */ /* 0x008fe200078e0a06 */
[----:B------:R-:W-:-:S03]  /*f9e0*/  SHF.R.U32.HI R3, RZ, UR6, R2 ;  /* 0x00000006ff037c19 */ /* 0x000fc60008011602 */
[----:B0-----:R-:W-:Y:S01]  /*f9f0*/  IMAD R12, R7, R6, R12 ;  /* 0x00000006070c7224 */ /* 0x001fe200078e020c */
[--C-:B------:R-:W-:Y:S02]  /*fa00*/  SHF.R.U64 R14, R16, UR4, R3.reuse ;  /* 0x00000004100e7c19 */ /* 0x100fe40008001203 */
[----:B------:R-:W-:-:S03]  /*fa10*/  SHF.R.U32.HI R3, RZ, UR4, R3 ;  /* 0x00000004ff037c19 */ /* 0x000fc60008011603 */
[----:B------:R-:W-:Y:S01]  /*fa20*/  IMAD.MOV.U32 R2, RZ, RZ, R14 ;  /* 0x000000ffff027224 */ /* 0x000fe200078e000e */
[----:B--2-4-:R-:W-:Y:S06]  /*fa30*/  @!P1 BRA `(.L_x_309) ;  /* 0x0000000000289947 */ /* 0x014fec0003800000 */
        /* <DEDUP_REMOVED lines=10> */
.L_x_309:
[----:B------:R-:W-:Y:S01]  /*fae0*/  ULDC UR4, c[0x0][0x648] ;  /* 0x0001920000047ab9 */ /* 0x000fe20000000800 */
[----:B------:R-:W-:Y:S01]  /*faf0*/  IMAD.MOV R18, RZ, RZ, -R18 ;  /* 0x000000ffff127224 */ /* 0x000fe200078e0a12 */
[----:B------:R-:W-:Y:S01]  /*fb00*/  SHF.R.U64 R3, R2, UR4, R3 ;  /* 0x0000000402037c19 */ /* 0x000fe20008001203 */
[----:B------:R-:W-:Y:S01]  /*fb10*/  ULDC UR4, c[0x0][0x638] ;  /* 0x00018e0000047ab9 */ /* 0x000fe20000000800 */
[----:B------:R-:W-:Y:S01]  /*fb20*/  LOP3.LUT R2, R16, UR21, RZ, 0xc0, !PT ;  /* 0x0000001510027c12 */ /* 0x000fe2000f8ec0ff */
[----:B-1----:R-:W-:Y:S01]  /*fb30*/  @P2 IMAD R12, R15, R18, R10 ;  /* 0x000000120f0c2224 */ /* 0x002fe200078e020a */
[----:B------:R-:W-:Y:S01]  /*fb40*/  LOP3.LUT R13, R13, UR20, RZ, 0xc0, !PT ;  /* 0x000000140d0d7c12 */ /* 0x000fe2000f8ec0ff */
[----:B------:R-:W-:Y:S01]  /*fb50*/  IMAD.MOV R5, RZ, RZ, -R3 ;  /* 0x000000ffff057224 */ /* 0x000fe200078e0a03 */
[----:B------:R-:W-:Y:S01]  /*fb60*/  ULDC UR5, c[0x0][0x610] ;  /* 0x0001840000057ab9 */ /* 0x000fe20000000800 */
[----:B------:R-:W-:Y:S02]  /*fb70*/  IMAD R3, R3, UR22, R2 ;  /* 0x0000001603037c24 */ /* 0x000fe4000f8e0202 */
[----:B------:R-:W-:Y:S01]  /*fb80*/  IMAD R14, R5, UR4, R14 ;  /* 0x00000004050e7c24 */ /* 0x000fe2000f8e020e */
[----:B------:R-:W-:Y:S01]  /*fb90*/  ULDC UR4, c[0x0][0x600] ;  /* 0x0001800000047ab9 */ /* 0x000fe20000000800 */
[----:B------:R-:W-:-:S02]  /*fba0*/  IMAD R3, R3, UR5, R12 ;  /* 0x0000000503037c24 */ /* 0x000fc4000f8e020c */
[----:B------:R-:W-:Y:S02]  /*fbb0*/  IMAD R14, R14, UR4, R13 ;  /* 0x000000040e0e7c24 */ /* 0x000fe4000f8e020d */
[----:B------:R-:W-:-:S03]  /*fbc0*/  IMAD.MOV.U32 R2, RZ, RZ, 0x1 ;  /* 0x00000001ff027424 */ /* 0x000fc600078e00ff */
[----:B------:R-:W-:Y:S02]  /*fbd0*/  SEL R4, R14, R3, !P2 ;  /* 0x000000030e047207 */ /* 0x000fe40005000000 */
[----:B------:R-:W-:-:S03]  /*fbe0*/  SEL R3, R3, R14, !P2 ;  /* 0x0000000e03037207 */ /* 0x000fc60005000000 */
[----:B------:R1:W-:Y:S04]  /*fbf0*/  STL [R1+0x80], R4 ;  /* 0x0000800401007387 */ /* 0x0003e80000100800 */
[----:B------:R1:W-:Y:S04]  /*fc00*/  STL [R1+0x70], R11 ;  /* 0x0000700b01007387 */ /* 0x0003e80000100800 */
[----:B------:R1:W-:Y:S02]  /*fc10*/  STL [R1+0x7c], R3 ;  /* 0x00007c0301007387 */ /* 0x0003e40000100800 */
.L_x_307:
[----:B------:R-:W-:Y:S05]  /*fc20*/  BSYNC B1 ;  /* 0x0000000000017941 */ /* 0x000fea0003800000 */
.L_x_306:
[----:B------:R-:W-:-:S13]  /*fc30*/  LOP3.LUT P1, RZ, R2, 0xff, RZ, 0xc0, !PT ;  /* 0x000000ff02ff7812 */ /* 0x000fda000782c0ff */
[----:B------:R-:W-:Y:S05]  /*fc40*/  @P1 BRA `(.L_x_310) ;  /* 0xfffffff4000c1947 */ /* 0x000fea000383ffff */
[----:B------:R-:W-:Y:S05]  /*fc50*/  BSYNC B0 ;  /* 0x0000000000007941 */ /* 0x000fea0003800000 */
.L_x_298:
[----:B------:R-:W-:-:S03]  /*fc60*/  UMOV UR4, 0xffffffff ;  /* 0xffffffff00047882 */ /* 0x000fc60000000000 */
[----:B------:R-:W-:Y:S05]  /*fc70*/  BRA.DIV UR4, `(.L_x_311) ;  /* 0x00000006047c7947 */ /* 0x000fea000b800000 */
[----:B------:R-:W-:-:S13]  /*fc80*/  ELECT P0, URZ, PT ;  /* 0x00000000003f782f */ /* 0x000fda0003800000 */
.L_x_328:
[----:B------:R-:W-:Y:S04]  /*fc90*/  BSSY B0, `(.L_x_312) ;  /* 0x0000035000007945 */ /* 0x000fe80003800000 */
[----:B------:R-:W-:Y:S05]  /*fca0*/  @!P0 BRA `(.L_x_313) ;  /* 0x0000000000cc8947 */ /* 0x000fea0003800000 */
[----:B------:R-:W-:-:S04]  /*fcb0*/  ULOP3.LUT UR4, UR15, 0x2, URZ, 0xfc, !UPT ;  /* 0x000000020f047892 */ /* 0x000fc8000f8efc3f */
[----:B------:R-:W-:-:S06]  /*fcc0*/  UISETP.NE.AND UP0, UPT, UR4, 0x3, UPT ;  /* 0x000000030400788c */ /* 0x000fcc000bf05270 */
[----:B------:R-:W-:-:S13]  /*fcd0*/  PLOP3.LUT P0, PT, PT, PT, UP0, 0x80, 0x0 ;  /* 0x000000000000781c */ /* 0x000fda0003f0f008 */
[----:B------:R-:W-:Y:S05]  /*fce0*/  @!P0 BRA `(.L_x_314) ;  /* 0x0000000000048947 */ /* 0x000fea0003800000 */
[----:B------:R-:W-:Y:S01]  /*fcf0*/  BPT.TRAP 0x1 ;  /* 0x000000040000795c */ /* 0x000fe20000300000 */
.L_x_314:
[----:B01----:R-:W0:Y:S01]  /*fd00*/  S2R R3, SR_CgaCtaId ;  /* 0x0000000000037919 */ /* 0x003e220000008800 */
[----:B------:R-:W-:-:S04]  /*fd10*/  MOV R2, 0x400 ;  /* 0x0000040000027802 */ /* 0x000fc80000000f00 */
[----:B0-----:R-:W-:Y:S02]  /*fd20*/  LEA R3, R3, R2, 0x18 ;  /* 0x0000000203037211 */ /* 0x001fe400078ec0ff */
[----:B------:R-:W-:-:S03]  /*fd30*/  SHF.L.U32 R2, R0, 0x1f, RZ ;  /* 0x0000001f00027819 */ /* 0x000fc600000006ff */
[----:B------:R-:W-:-:S04]  /*fd40*/  VIADD R3, R3, 0x28 ;  /* 0x0000002803037836 */ /* 0x000fc80000000000 */
[C---:B------:R-:W-:Y:S02]  /*fd50*/  IMAD R7, R8.reuse, 0x8, R3 ;  /* 0x0000000808077824 */ /* 0x040fe400078e0203 */
[----:B------:R-:W-:Y:S02]  /*fd60*/  VIADD R8, R8, 0x1 ;  /* 0x0000000108087836 */ /* 0x000fe40000000000 */
[----:B------:R-:W0:Y:S03]  /*fd70*/  SYNCS.PHASECHK.TRANS64.TRYWAIT P0, [R7+URZ], R2 ;  /* 0x00000002070075a7 */ /* 0x000e26000800017f */
[----:B------:R-:W-:-:S04]  /*fd80*/  ISETP.NE.AND P1, PT, R8, 0x5, PT ;  /* 0x000000050800780c */ /* 0x000fc80003f25270 */
[----:B------:R-:W-:Y:S02]  /*fd90*/  SEL R5, RZ, 0x1, P1 ;  /* 0x00000001ff057807 */ /* 0x000fe40000800000 */
[----:B------:R-:W-:Y:S02]  /*fda0*/  SEL R8, R8, RZ, P1 ;  /* 0x000000ff08087207 */ /* 0x000fe40000800000 */
[----:B------:R-:W-:-:S03]  /*fdb0*/  LOP3.LUT R5, R0, R5, RZ, 0x3c, !PT ;  /* 0x0000000500057212 */ /* 0x000fc600078e3cff */
[----:B------:R-:W-:Y:S01]  /*fdc0*/  IMAD R9, R8, 0x8, R3 ;  /* 0x0000000808097824 */ /* 0x000fe200078e0203 */
[----:B------:R-:W-:Y:S01]  /*fdd0*/  SHF.L.U32 R4, R5, 0x1f, RZ ;  /* 0x0000001f05047819 */ /* 0x000fe200000006ff */
[----:B0-----:R-:W-:Y:S06]  /*fde0*/  @!P0 BRA `(.L_x_315) ;  /* 0x0000000400448947 */ /* 0x001fec0003800000 */
.L_x_329:
[----:B------:R-:W1:Y:S01]  /*fdf0*/  SYNCS.PHASECHK.TRANS64.TRYWAIT P0, [R9+URZ], R4 ;  /* 0x00000004090075a7 */ /* 0x000e62000800017f */
[----:B------:R-:W-:-:S05]  /*fe00*/  VIADD R0, R8, 0x1 ;  /* 0x0000000108007836 */ /* 0x000fca0000000000 */
[----:B------:R-:W-:-:S04]  /*fe10*/  ISETP.NE.AND P1, PT, R0, 0x5, PT ;  /* 0x000000050000780c */ /* 0x000fc80003f25270 */
[----:B0-----:R-:W-:Y:S02]  /*fe20*/  SEL R2, RZ, 0x1, P1 ;  /* 0x00000001ff027807 */ /* 0x001fe40000800000 */
[----:B------:R-:W-:Y:S02]  /*fe30*/  SEL R0, R0, RZ, P1 ;  /* 0x000000ff00007207 */ /* 0x000fe40000800000 */
[----:B------:R-:W-:-:S03]  /*fe40*/  LOP3.LUT R7, R5, R2, RZ, 0x3c, !PT ;  /* 0x0000000205077212 */ /* 0x000fc600078e3cff */
[----:B------:R-:W-:Y:S01]  /*fe50*/  IMAD R6, R0, 0x8, R3 ;  /* 0x0000000800067824 */ /* 0x000fe200078e0203 */
[----:B------:R-:W-:Y:S01]  /*fe60*/  SHF.L.U32 R5, R7, 0x1f, RZ ;  /* 0x0000001f07057819 */ /* 0x000fe200000006ff */
[----:B-1----:R-:W-:Y:S06]  /*fe70*/  @!P0 BRA `(.L_x_316) ;  /* 0x0000000400348947 */ /* 0x002fec0003800000 */
.L_x_330:
[----:B------:R-:W1:Y:S01]  /*fe80*/  SYNCS.PHASECHK.TRANS64.TRYWAIT P0, [R6+URZ], R5 ;  /* 0x00000005060075a7 */ /* 0x000e62000800017f */
[----:B------:R-:W-:-:S05]  /*fe90*/  VIADD R0, R0, 0x1 ;  /* 0x0000000100007836 */ /* 0x000fca0000000000 */
[----:B------:R-:W-:-:S04]  /*fea0*/  ISETP.NE.AND P1, PT, R0, 0x5, PT ;  /* 0x000000050000780c */ /* 0x000fc80003f25270 */
[----:B------:R-:W-:Y:S02]  /*feb0*/  SEL R2, RZ, 0x1, P1 ;  /* 0x00000001ff027807 */ /* 0x000fe40000800000 */
[----:B------:R-:W-:Y:S02]  /*fec0*/  SEL R0, R0, RZ, P1 ;  /* 0x000000ff00007207 */ /* 0x000fe40000800000 */
[----:B------:R-:W-:-:S03]  /*fed0*/  LOP3.LUT R7, R7, R2, RZ, 0x3c, !PT ;  /* 0x0000000207077212 */ /* 0x000fc600078e3cff */
[----:B0-----:R-:W-:Y:S01]  /*fee0*/  IMAD R9, R0, 0x8, R3 ;  /* 0x0000000800097824 */ /* 0x001fe200078e0203 */
[----:B------:R-:W-:Y:S01]  /*fef0*/  SHF.L.U32 R4, R7, 0x1f, RZ ;  /* 0x0000001f07047819 */ /* 0x000fe200000006ff */
[----:B-1----:R-:W-:Y:S06]  /*ff00*/  @!P0 BRA `(.L_x_317) ;  /* 0x0000000400248947 */ /* 0x002fec0003800000 */
.L_x_331:
[----:B------:R-:W1:Y:S01]  /*ff10*/  SYNCS.PHASECHK.TRANS64.TRYWAIT P0, [R9+URZ], R4 ;  /* 0x00000004090075a7 */ /* 0x000e62000800017f */
[----:B------:R-:W-:-:S05]  /*ff20*/  VIADD R0, R0, 0x1 ;  /* 0x0000000100007836 */ /* 0x000fca0000000000 */
[----:B------:R-:W-:-:S04]  /*ff30*/  ISETP.NE.AND P1, PT, R0, 0x5, PT ;  /* 0x000000050000780c */ /* 0x000fc80003f25270 */
[----:B------:R-:W-:Y:S02]  /*ff40*/  SEL R2, RZ, 0x1, P1 ;  /* 0x00000001ff027807 */ /* 0x000fe40000800000 */
[----:B------:R-:W-:Y:S02]  /*ff50*/  SEL R0, R0, RZ, P1 ;  /* 0x000000ff00007207 */ /* 0x000fe40000800000 */
[----:B------:R-:W-:Y:S01]  /*ff60*/  LOP3.LUT R2, R7, R2, RZ, 0x3c, !PT ;  /* 0x0000000207027212 */ /* 0x000fe200078e3cff */
[----:B-1----:R-:W-:Y:S06]  /*ff70*/  @!P0 BRA `(.L_x_318) ;  /* 0x00000004001c8947 */ /* 0x002fec0003800000 */
.L_x_332:
[----:B------:R-:W-:Y:S01]  /*ff80*/  IMAD R3, R0, 0x8, R3 ;  /* 0x0000000800037824 */ /* 0x000fe200078e0203 */
[----:B------:R-:W-:-:S07]  /*ff90*/  SHF.L.U32 R0, R2, 0x1f, RZ ;  /* 0x0000001f02007819 */ /* 0x000fce00000006ff */
.L_x_319:
[----:B--2---:R2:W3:Y:S02]  /*ffa0*/  SYNCS.PHASECHK.TRANS64.TRYWAIT P0, [R3+URZ], R0 ;  /* 0x00000000030075a7 */ /* 0x0044e4000800017f */
[----:B---3--:R-:W-:Y:S05]  /*ffb0*/  @!P0 NANOSLEEP.SYNCS 0x989680 ;  /* 0x009896800000895d */ /* 0x008fea0003900000 */
[----:B------:R-:W3:Y:S02]  /*ffc0*/  @!P0 SYNCS.PHASECHK.TRANS64 P0, [R3+URZ], R0 ;  /* 0x00000000030085a7 */ /* 0x000ee4000800007f */
[----:B---3--:R-:W-:Y:S05]  /*ffd0*/  @!P0 BRA `(.L_x_319) ;  /* 0xfffffffc00f08947 */ /* 0x008fea000383ffff */
.L_x_313:
[----:B------:R-:W-:Y:S05]  /*ffe0*/  BSYNC B0 ;  /* 0x0000000000007941 */ /* 0x000fea0003800000 */
.L_x_312:
[----:B------:R-:W-:Y:S05]  /*fff0*/  EXIT ;  /* 0x000000000000794d */ /* 0x000fea0003800000 */
.L_x_15:
[----:B--2---:R-:W-:-:S04]  /*10000*/  IMAD.U32 R3, RZ, RZ, UR18 ;  /* 0x00000012ff037e24 */ /* 0x004fc8000f8e00ff */
[----:B------:R2:W3:Y:S03]  /*10010*/  SYNCS.PHASECHK.TRANS64.TRYWAIT P0, [R3+URZ+-0x8], R0 ;  /* 0xfffff800030075a7 */ /* 0x0004e6000800017f */
[----:B---3--:R-:W-:Y:S05]  /*10020*/  @!P0 NANOSLEEP.SYNCS 0x989680 ;  /* 0x009896800000895d */ /* 0x008fea0003900000 */
[----:B------:R-:W3:Y:S02]  /*10030*/  @!P0 SYNCS.PHASECHK.TRANS64 P0, [R3+URZ+-0x8], R0 ;  /* 0xfffff800030085a7 */ /* 0x000ee4000800007f */
[----:B---3--:R-:W-:Y:S05]  /*10040*/  @!P0 BRA `(.L_x_15) ;  /* 0xfffffffc00ec8947 */ /* 0x008fea000383ffff */
[----:B------:R-:W-:Y:S05]  /*10050*/  BRA `(.L_x_320) ;  /* 0xffffff1400687947 */ /* 0x000fea000383ffff */
.L_x_20:
[----:B-1----:R-:W-:-:S04]  /*10060*/  IMAD.U32 R3, RZ, RZ, UR6 ;  /* 0x00000006ff037e24 */ /* 0x002fc8000f8e00ff */
[----:B------:R1:W2:Y:S03]  /*10070*/  SYNCS.PHASECHK.TRANS64.TRYWAIT P0, [R3+URZ], R0 ;  /* 0x00000000030075a7 */ /* 0x0002a6000800017f */
[----:B--2---:R-:W-:Y:S05]  /*10080*/  @!P0 NANOSLEEP.SYNCS 0x989680 ;  /* 0x009896800000895d */ /* 0x004fea0003900000 */
[----:B------:R-:W2:Y:S02]  /*10090*/  @!P0 SYNCS.PHASECHK.TRANS64 P0, [R3+URZ], R0 ;  /* 0x00000000030085a7 */ /* 0x000ea4000800007f */
[----:B--2---:R-:W-:Y:S05]  /*100a0*/  @!P0 BRA `(.L_x_20) ;  /* 0xfffffffc00ec8947 */ /* 0x004fea000383ffff */
[----:B------:R-:W-:Y:S05]  /*100b0*/  BRA `(.L_x_19) ;  /* 0xffffff1c00d07947 */ /* 0x000fea000383ffff */
.L_x_26:
[----:B-----5:R2:W-:Y:S02]  /*100c0*/  STL [R1+0x98], R0 ;  /* 0x0000980001007387 */ /* 0x0205e40000100800 */
[----:B--2---:R-:W-:-:S04]  /*100d0*/  IMAD.U32 R0, RZ, RZ, UR9 ;  /* 0x00000009ff007e24 */ /* 0x004fc8000f8e00ff */
[----:B------:R2:W3:Y:S03]  /*100e0*/  SYNCS.PHASECHK.TRANS64.TRYWAIT P0, [R0+URZ], R229 ;  /* 0x000000e5000075a7 */ /* 0x0004e6000800017f */
[----:B---3--:R-:W-:Y:S05]  /*100f0*/  @!P0 NANOSLEEP.SYNCS 0x989680 ;  /* 0x009896800000895d */ /* 0x008fea0003900000 */
[----:B------:R2:W3:Y:S02]  /*10100*/  @!P0 SYNCS.PHASECHK.TRANS64 P0, [R0+URZ], R229 ;  /* 0x000000e5000085a7 */ /* 0x0004e4000800007f */
[----:B--2---:R2:W5:Y:S02]  /*10110*/  LDL.LU R0, [R1+0x98] ;  /* 0x0000980001007983 */ /* 0x0045640000300800 */
[----:B--23--:R-:W-:Y:S05]  /*10120*/  @!P0 BRA `(.L_x_26) ;  /* 0xfffffffc00e48947 */ /* 0x00cfea000383ffff */
[----:B------:R-:W-:Y:S05]  /*10130*/  BRA `(.L_x_25) ;  /* 0xffffff3000687947 */ /* 0x000fea000383ffff */
.L_x_34:
[----:B-1----:R-:W-:-:S04]  /*10140*/  IMAD.U32 R25, RZ, RZ, UR18 ;  /* 0x00000012ff197e24 */ /* 0x002fc8000f8e00ff */
[----:B------:R1:W3:Y:S03]  /*10150*/  SYNCS.PHASECHK.TRANS64.TRYWAIT P0, [R25+URZ+0x8], R24 ;  /* 0x00000818190075a7 */ /* 0x0002e6000800017f */
[----:B---3--:R-:W-:Y:S05]  /*10160*/  @!P0 NANOSLEEP.SYNCS 0x989680 ;  /* 0x009896800000895d */ /* 0x008fea0003900000 */
[----:B------:R-:W3:Y:S02]  /*10170*/  @!P0 SYNCS.PHASECHK.TRANS64 P0, [R25+URZ+0x8], R24 ;  /* 0x00000818190085a7 */ /* 0x000ee4000800007f */
[----:B---3--:R-:W-:Y:S05]  /*10180*/  @!P0 BRA `(.L_x_34) ;  /* 0xfffffffc00ec8947 */ /* 0x008fea000383ffff */
[----:B------:R-:W-:Y:S05]  /*10190*/  BRA `(.L_x_321) ;  /* 0xffffff5400487947 */ /* 0x000fea000383ffff */
.L_x_299:
[----:B------:R-:W-:Y:S01]  /*101a0*/  BSSY B1, `(.L_x_322) ;  /* 0x0000006000017945 */ /* 0x000fe20003800000 */
[----:B------:R-:W-:-:S07]  /*101b0*/  IMAD.MOV.U32 R2, RZ, RZ, -0x1 ;  /* 0xffffffffff027424 */ /* 0x000fce00078e00ff */
[----:B------:R-:W-:Y:S05]  /*101c0*/  WARPSYNC.COLLECTIVE R2, `(.L_x_323) ;  /* 0x00000000020c7348 */ /* 0x000fea0003c00000 */
[----:B------:R-:W-:Y:S02]  /*101d0*/  ELECT P1, UR62, PT ;  /* 0x00000000003e782f */ /* 0x000fe40003820000 */
[----:B------:R-:W-:Y:S01]  /*101e0*/  MOV R2, UR62 ;  /* 0x0000003e00027c02 */ /* 0x000fe20008000f00 */
[----:B------:R-:W-:Y:S10]  /*101f0*/  ENDCOLLECTIVE ;  /* 0x000000000000791b */ /* 0x000ff40003800000 */
.L_x_323:
[----:B------:R-:W-:Y:S05]  /*10200*/  BSYNC B1 ;  /* 0x0000000000017941 */ /* 0x000fea0003800000 */
.L_x_322:
[----:B------:R-:W-:Y:S05]  /*10210*/  BRA `(.L_x_324) ;  /* 0xffffffec00a47947 */ /* 0x000fea000383ffff */
.L_x_302:
[----:B-1----:R1:W2:Y:S02]  /*10220*/  SYNCS.PHASECHK.TRANS64.TRYWAIT P1, [R11+URZ+0x28], R4 ;  /* 0x000028040b0075a7 */ /* 0x0022a4000802017f */
[----:B--2---:R-:W-:Y:S05]  /*10230*/  @!P1 NANOSLEEP.SYNCS 0x989680 ;  /* 0x009896800000995d */ /* 0x004fea0003900000 */
[----:B------:R-:W2:Y:S02]  /*10240*/  @!P1 SYNCS.PHASECHK.TRANS64 P1, [R11+URZ+0x28], R4 ;  /* 0x000028040b0095a7 */ /* 0x000ea4000802007f */
[----:B--2---:R-:W-:Y:S05]  /*10250*/  @!P1 BRA `(.L_x_302) ;  /* 0xfffffffc00f09947 */ /* 0x004fea000383ffff */
[----:B------:R-:W-:Y:S05]  /*10260*/  BRA `(.L_x_325) ;  /* 0xffffffec00e07947 */ /* 0x000fea000383ffff */
.L_x_311:
[----:B------:R-:W-:Y:S01]  /*10270*/  BSSY B0, `(.L_x_326) ;  /* 0x0000006000007945 */ /* 0x000fe20003800000 */
[----:B------:R-:W-:-:S07]  /*10280*/  IMAD.MOV.U32 R2, RZ, RZ, -0x1 ;  /* 0xffffffffff027424 */ /* 0x000fce00078e00ff */
[----:B01----:R-:W-:Y:S05]  /*10290*/  WARPSYNC.COLLECTIVE R2, `(.L_x_327) ;  /* 0x00000000020c7348 */ /* 0x003fea0003c00000 */
[----:B------:R-:W-:Y:S02]  /*102a0*/  ELECT P1, UR62, PT ;  /* 0x00000000003e782f */ /* 0x000fe40003820000 */
[----:B------:R-:W-:Y:S01]  /*102b0*/  MOV R2, UR62 ;  /* 0x0000003e00027c02 */ /* 0x000fe20008000f00 */
[----:B01----:R-:W-:Y:S10]  /*102c0*/  ENDCOLLECTIVE ;  /* 0x000000000000791b */ /* 0x003ff40003800000 */
.L_x_327:
[----:B------:R-:W-:Y:S05]  /*102d0*/  BSYNC B0 ;  /* 0x0000000000007941 */ /* 0x000fea0003800000 */
.L_x_326:
[----:B------:R-:W-:Y:S01]  /*102e0*/  PLOP3.LUT P0, PT, P1, PT, PT, 0x80, 0x0 ;  /* 0x000000000000781c */ /* 0x000fe20000f0f070 */
[----:B------:R-:W-:-:S12]  /*102f0*/  BRA `(.L_x_328) ;  /* 0xfffffff800647947 */ /* 0x000fd8000383ffff */
.L_x_315:
[----:B0-----:R0:W1:Y:S02]  /*10300*/  SYNCS.PHASECHK.TRANS64.TRYWAIT P0, [R7+URZ], R2 ;  /* 0x00000002070075a7 */ /* 0x001064000800017f */
[----:B-1----:R-:W-:Y:S05]  /*10310*/  @!P0 NANOSLEEP.SYNCS 0x989680 ;  /* 0x009896800000895d */ /* 0x002fea0003900000 */
[----:B------:R-:W1:Y:S02]  /*10320*/  @!P0 SYNCS.PHASECHK.TRANS64 P0, [R7+URZ], R2 ;  /* 0x00000002070085a7 */ /* 0x000e64000800007f */
[----:B-1----:R-:W-:Y:S05]  /*10330*/  @!P0 BRA `(.L_x_315) ;  /* 0xfffffffc00f08947 */ /* 0x002fea000383ffff */
[----:B------:R-:W-:Y:S05]  /*10340*/  BRA `(.L_x_329) ;  /* 0xfffffff800a87947 */ /* 0x000fea000383ffff */
.L_x_316:
[----:B0-----:R0:W1:Y:S02]  /*10350*/  SYNCS.PHASECHK.TRANS64.TRYWAIT P0, [R9+URZ], R4 ;  /* 0x00000004090075a7 */ /* 0x001064000800017f */
[----:B-1----:R-:W-:Y:S05]  /*10360*/  @!P0 NANOSLEEP.SYNCS 0x989680 ;  /* 0x009896800000895d */ /* 0x002fea0003900000 */
[----:B------:R-:W1:Y:S02]  /*10370*/  @!P0 SYNCS.PHASECHK.TRANS64 P0, [R9+URZ], R4 ;  /* 0x00000004090085a7 */ /* 0x000e64000800007f */
[----:B-1----:R-:W-:Y:S05]  /*10380*/  @!P0 BRA `(.L_x_316) ;  /* 0xfffffffc00f08947 */ /* 0x002fea000383ffff */
[----:B------:R-:W-:Y:S05]  /*10390*/  BRA `(.L_x_330) ;  /* 0xfffffff800b87947 */ /* 0x000fea000383ffff */
.L_x_317:
[----:B0-----:R0:W1:Y:S02]  /*103a0*/  SYNCS.PHASECHK.TRANS64.TRYWAIT P0, [R6+URZ], R5 ;  /* 0x00000005060075a7 */ /* 0x001064000800017f */
[----:B-1----:R-:W-:Y:S05]  /*103b0*/  @!P0 NANOSLEEP.SYNCS 0x989680 ;  /* 0x009896800000895d */ /* 0x002fea0003900000 */
[----:B------:R-:W1:Y:S02]  /*103c0*/  @!P0 SYNCS.PHASECHK.TRANS64 P0, [R6+URZ], R5 ;  /* 0x00000005060085a7 */ /* 0x000e64000800007f */
[----:B-1----:R-:W-:Y:S05]  /*103d0*/  @!P0 BRA `(.L_x_317) ;  /* 0xfffffffc00f08947 */ /* 0x002fea000383ffff */
[----:B------:R-:W-:Y:S05]  /*103e0*/  BRA `(.L_x_331) ;  /* 0xfffffff800c87947 */ /* 0x000fea000383ffff */
.L_x_318:
[----:B-1----:R1:W2:Y:S02]  /*103f0*/  SYNCS.PHASECHK.TRANS64.TRYWAIT P0, [R9+URZ], R4 ;  /* 0x00000004090075a7 */ /* 0x0022a4000800017f */
[----:B--2---:R-:W-:Y:S05]  /*10400*/  @!P0 NANOSLEEP.SYNCS 0x989680 ;  /* 0x009896800000895d */ /* 0x004fea0003900000 */
[----:B------:R-:W2:Y:S02]  /*10410*/  @!P0 SYNCS.PHASECHK.TRANS64 P0, [R9+URZ], R4 ;  /* 0x00000004090085a7 */ /* 0x000ea4000800007f */
[----:B--2---:R-:W-:Y:S05]  /*10420*/  @!P0 BRA `(.L_x_318) ;  /* 0xfffffffc00f08947 */ /* 0x004fea000383ffff */
[----:B------:R-:W-:Y:S05]  /*10430*/  BRA `(.L_x_332) ;  /* 0xfffffff800d07947 */ /* 0x000fea000383ffff */
.L_x_333:
[----:B------:R-:W-:-:S00]  /*10440*/  BRA `(.L_x_333) ;  /* 0xfffffffc00fc7947 */ /* 0x000fc0000383ffff */
[----:B------:R-:W-:-:S00]  /*10450*/  NOP ;  /* 0x0000000000007918 */ /* 0x000fc00000000000 */
        /* <DEDUP_REMOVED lines=10> */
.L_x_334:


//--------------------- .nv.shared._ZN7cutlass13device_kernelINS_4gemm6kernel13GemmUniversalIN4cute5tupleIJiiiiEEENS1_10collective13CollectiveMmaINS1_37MainloopSm90TmaGmmaWarpSpecializedFP8ILi5ENS5_IJNS4_1CILi1EEESB_SB_EEENS1_32KernelTmaWarpSpecializedPingpongEEENS5_IJNSA_ILi64EEENSA_ILi256EEENSA_ILi128EEEEEENS_12float_e4m3_tENS5_IJlSB_lEEESJ_SK_NS4_8TiledMMAINS4_8MMA_AtomIJNS4_4SM904GMMA31MMA_64x256x32_F32E4M3E4M3_SS_TNILNSO_7ScaleInE1ELSQ_1EEEEEENS4_6LayoutISC_NS5_IJNSA_ILi0EEESU_SU_EEEEENS5_IJNS4_10UnderscoreESX_SX_EEEEENS4_13SM90_TMA_LOADENS4_14ComposedLayoutINS4_7SwizzleILi3ELi4ELi3EEENS4_18smem_ptr_flag_bitsILi8EEENST_INS5_IJNSA_ILi8EEESH_EEENS5_IJSH_SB_EEEEEEEvNS4_8identityES10_S1A_vS1B_EENS_8epilogue10collective6detail29Sm90TmaWarpSpecializedAdapterINS1E_15DefaultEpilogueISJ_SK_SK_NS1D_6thread17LinearCombinationISJ_Li1EffLNS1I_9ScaleType4KindE0ELNS_15FloatRoundStyleE2ESJ_EENS1_15EpilogueDefaultEEEEEvvEEEEvNT_6ParamsE --------------------------
	.section	.nv.shared._ZN7cutlass13device_kernelINS_4gemm6kernel13GemmUniversalIN4cute5tupleIJiiiiEEENS1_10collective13CollectiveMmaINS1_37MainloopSm90TmaGmmaWarpSpecializedFP8ILi5ENS5_IJNS4_1CILi1EEESB_SB_EEENS1_32KernelTmaWarpSpecializedPingpongEEENS5_IJNSA_ILi64EEENSA_ILi256EEENSA_ILi128EEEEEENS_12float_e4m3_tENS5_IJlSB_lEEESJ_SK_NS4_8TiledMMAINS4_8MMA_AtomIJNS4_4SM904GMMA31MMA_64x256x32_F32E4M3E4M3_SS_TNILNSO_7ScaleInE1ELSQ_1EEEEEENS4_6LayoutISC_NS5_IJNSA_ILi0EEESU_SU_EEEEENS5_IJNS4_10UnderscoreESX_SX_EEEEENS4_13SM90_TMA_LOADENS4_14ComposedLayoutINS4_7SwizzleILi3ELi4ELi3EEENS4_18smem_ptr_flag_bitsILi8EEENST_INS5_IJNSA_ILi8EEESH_EEENS5_IJSH_SB_EEEEEEEvNS4_8identityES10_S1A_vS1B_EENS_8epilogue10collective6detail29Sm90TmaWarpSpecializedAdapterINS1E_15DefaultEpilogueISJ_SK_SK_NS1D_6thread17LinearCombinationISJ_Li1EffLNS1I_9ScaleType4KindE0ELNS_15FloatRoundStyleE2ESJ_EENS1_15EpilogueDefaultEEEEEvvEEEEvNT_6ParamsE,"aw",@nobits
	.sectionflags	@""
	.align	16
	.zero		1024


//--------------------- .nv.shared.reserved.0     --------------------------
	.section	.nv.shared.reserved.0,"aw",@nobits
	.weak		__nv_reservedSMEM_offset_0_alias
	.size		__nv_reservedSMEM_offset_0_alias, 0, 0
	.other		__nv_reservedSMEM_offset_0_alias,@"STO_CUDA_RESERVED_SHARED STV_DEFAULT"
__nv_reservedSMEM_offset_0_alias:
	.zero		0


//--------------------- .nv.global                --------------------------
	.section	.nv.global,"aw",@nobits
.nv.global:
	.type		_ZN39_INTERNAL_9aa4fc3c_4_k_cu_c27c4259_32674cute1_E,@object
	.size		_ZN39_INTERNAL_9aa4fc3c_4_k_cu_c27c4259_32674cute1_E,(_ZN39_INTERNAL_9aa4fc3c_4_k_cu_c27c4259_32674cuda3std3__45__cpo6cbeginE - _ZN39_INTERNAL_9aa4fc3c_4_k_cu_c27c4259_32674cute1_E)
_ZN39_INTERNAL_9aa4fc3c_4_k_cu_c27c4259_32674cute1_E:
	.zero		1
	.type		_ZN39_INTERNAL_9aa4fc3c_4_k_cu_c27c4259_32674cuda3std3__45__cpo6cbeginE,@object
	.size		_ZN39_INTERNAL_9aa4fc3c_4_k_cu_c27c4259_32674cuda3std3__45__cpo6cbeginE,(_ZN39_INTERNAL_9aa4fc3c_4_k_cu_c27c4259_32674cuda3std3__48in_placeE - _ZN39_INTERNAL_9aa4fc3c_4_k_cu_c27c4259_32674cuda3std3__45__cpo6cbeginE)
_ZN39_INTERNAL_9aa4fc3c_4_k_cu_c27c4259_32674cuda3std3__45__cpo6cbeginE:
	.zero		1
	.type		_ZN39_INTERNAL_9aa4fc3c_4_k_cu_c27c4259_32674cuda3std3__48in_placeE,@object
	.size		_ZN39_INTERNAL_9aa4fc3c_4_k_cu_c27c4259_32674cuda3std3__48in_placeE,(_ZN39_INTERNAL_9aa4fc3c_4_k_cu_c27c4259_32674cuda3std6ranges3__45__cpo9iter_moveE - _ZN39_INTERNAL_9aa4fc3c_4_k_cu_c27c4259_32674cuda3std3__48in_placeE)
_ZN39_INTERNAL_9aa4fc3c_4_k_cu_c27c4259_32674cuda3std3__48in_placeE:
	.zero		1
	.type		_ZN39_INTERNAL_9aa4fc3c_4_k_cu_c27c4259_32674cuda3std6ranges3__45__cpo9iter_moveE,@object
	.size		_ZN39_INTERNAL_9aa4fc3c_4_k_cu_c27c4259_32674cuda3std6ranges3__45__cpo9iter_moveE,(_ZN39_INTERNAL_9aa4fc3c_4_k_cu_c27c4259_32674cuda3std3__45__cpo5beginE - _ZN39_INTERNAL_9aa4fc3c_4_k_cu_c27c4259_32674cuda3std6ranges3__45__cpo9iter_moveE)
_ZN39_INTERNAL_9aa4fc3c_4_k_cu_c27c4259_32674cuda3std6ranges3__45__cpo9iter_moveE:
	.zero		1
	.type		_ZN39_INTERNAL_9aa4fc3c_4_k_cu_c27c4259_32674cuda3std3__45__cpo5beginE,@object
	.size		_ZN39_INTERNAL_9aa4fc3c_4_k_cu_c27c4259_32674cuda3std3__45__cpo5beginE,(_ZN39_INTERNAL_9aa4fc3c_4_k_cu_c27c4259_32674cuda3std3__441_GLOBAL__N__9aa4fc3c_4_k_cu_c27c4259_32676ignoreE - _ZN39_INTERNAL_9aa4fc3c_4_k_cu_c27c4259_32674cuda3std3__45__cpo5beginE)
_ZN39_INTERNAL_9aa4fc3c_4_k_cu_c27c4259_32674cuda3std3__45__cpo5beginE:
	.zero		1
	.type		_ZN39_INTERNAL_9aa4fc3c_4_k_cu_c27c4259_32674cuda3std3__441_GLOBAL__N__9aa4fc3c_4_k_cu_c27c4259_32676ignoreE,@object
	.size		_ZN39_INTERNAL_9aa4fc3c_4_k_cu_c27c4259_32674cuda3std3__441_GLOBAL__N__9aa4fc3c_4_k_cu_c27c4259_32676ignoreE,(_ZN39_INTERNAL_9aa4fc3c_4_k_cu_c27c4259_32674cute7productE - _ZN39_INTERNAL_9aa4fc3c_4_k_cu_c27c4259_32674cuda3std3__441_GLOBAL__N__9aa4fc3c_4_k_cu_c27c4259_32676ignoreE)
_ZN39_INTERNAL_9aa4fc3c_4_k_cu_c27c4259_32674cuda3std3__441_GLOBAL__N__9aa4fc3c_4_k_cu_c27c4259_32676ignoreE:
	.zero		1
	.type		_ZN39_INTERNAL_9aa4fc3c_4_k_cu_c27c4259_32674cute7productE,@object
	.size		_ZN39_INTERNAL_9aa4fc3c_4_k_cu_c27c4259_32674cute7productE,(_ZN39_INTERNAL_9aa4fc3c_4_k_cu_c27c4259_32674cuda3std3__45__cpo3endE - _ZN39_INTERNAL_9aa4fc3c_4_k_cu_c27c4259_32674cute7productE)
_ZN39_INTERNAL_9aa4fc3c_4_k_cu_c27c4259_32674cute7productE:
	.zero		1
	.type		_ZN39_INTERNAL_9aa4fc3c_4_k_cu_c27c4259_32674cuda3std3__45__cpo3endE,@object
	.size		_ZN39_INTERNAL_9aa4fc3c_4_k_cu_c27c4259_32674cuda3std3__45__cpo3endE,(_ZN39_INTERNAL_9aa4fc3c_4_k_cu_c27c4259_32674cuda3std3__419piecewise_constructE - _ZN39_INTERNAL_9aa4fc3c_4_k_cu_c27c4259_32674cuda3std3__45__cpo3endE)
_ZN39_INTERNAL_9aa4fc3c_4_k_cu_c27c4259_32674cuda3std3__45__cpo3endE:
	.zero		1
	.type		_ZN39_INTERNAL_9aa4fc3c_4_k_cu_c27c4259_32674cuda3std3__419piecewise_constructE,@object
	.size		_ZN39_INTERNAL_9aa4fc3c_4_k_cu_c27c4259_32674cuda3std3__419piecewise_constructE,(_ZN39_INTERNAL_9aa4fc3c_4_k_cu_c27c4259_32674cuda3std3__45__cpo4cendE - _ZN39_INTERNAL_9aa4fc3c_4_k_cu_c27c4259_32674cuda3std3__419piecewise_constructE)
_ZN39_INTERNAL_9aa4fc3c_4_k_cu_c27c4259_32674cuda3std3__419piecewise_constructE:
	.zero		1
	.type		_ZN39_INTERNAL_9aa4fc3c_4_k_cu_c27c4259_32674cuda3std3__45__cpo4cendE,@object
	.size		_ZN39_INTERNAL_9aa4fc3c_4_k_cu_c27c4259_32674cuda3std3__45__cpo4cendE,(_ZN39_INTERNAL_9aa4fc3c_4_k_cu_c27c4259_32674cuda3std6ranges3__45__cpo4swapE - _ZN39_INTERNAL_9aa4fc3c_4_k_cu_c27c4259_32674cuda3std3__45__cpo4cendE)
_ZN39_INTERNAL_9aa4fc3c_4_k_cu_c27c4259_32674cuda3std3__45__cpo4cendE:
	.zero		1
	.type		_ZN39_INTERNAL_9aa4fc3c_4_k_cu_c27c4259_32674cuda3std6ranges3__45__cpo4swapE,@object
	.size		_ZN39_INTERNAL_9aa4fc3c_4_k_cu_c27c4259_32674cuda3std6ranges3__45__cpo4swapE,(.L_7 - _ZN39_INTERNAL_9aa4fc3c_4_k_cu_c27c4259_32674cuda3std6ranges3__45__cpo4swapE)
_ZN39_INTERNAL_9aa4fc3c_4_k_cu_c27c4259_32674cuda3std6ranges3__45__cpo4swapE:
	.zero		1
.L_7:


//--------------------- .nv.constant0._ZN7cutlass13device_kernelINS_4gemm6kernel13GemmUniversalIN4cute5tupleIJiiiiEEENS1_10collective13CollectiveMmaINS1_37MainloopSm90TmaGmmaWarpSpecializedFP8ILi5ENS5_IJNS4_1CILi1EEESB_SB_EEENS1_32KernelTmaWarpSpecializedPingpongEEENS5_IJNSA_ILi64EEENSA_ILi256EEENSA_ILi128EEEEEENS_12float_e4m3_tENS5_IJlSB_lEEESJ_SK_NS4_8TiledMMAINS4_8MMA_AtomIJNS4_4SM904GMMA31MMA_64x256x32_F32E4M3E4M3_SS_TNILNSO_7ScaleInE1ELSQ_1EEEEEENS4_6LayoutISC_NS5_IJNSA_ILi0EEESU_SU_EEEEENS5_IJNS4_10UnderscoreESX_SX_EEEEENS4_13SM90_TMA_LOADENS4_14ComposedLayoutINS4_7SwizzleILi3ELi4ELi3EEENS4_18smem_ptr_flag_bitsILi8EEENST_INS5_IJNSA_ILi8EEESH_EEENS5_IJSH_SB_EEEEEEEvNS4_8identityES10_S1A_vS1B_EENS_8epilogue10collective6detail29Sm90TmaWarpSpecializedAdapterINS1E_15DefaultEpilogueISJ_SK_SK_NS1D_6thread17LinearCombinationISJ_Li1EffLNS1I_9ScaleType4KindE0ELNS_15FloatRoundStyleE2ESJ_EENS1_15EpilogueDefaultEEEEEvvEEEEvNT_6ParamsE --------------------------
	.section	.nv.constant0._ZN7cutlass13device_kernelINS_4gemm6kernel13GemmUniversalIN4cute5tupleIJiiiiEEENS1_10collective13CollectiveMmaINS1_37MainloopSm90TmaGmmaWarpSpecializedFP8ILi5ENS5_IJNS4_1CILi1EEESB_SB_EEENS1_32KernelTmaWarpSpecializedPingpongEEENS5_IJNSA_ILi64EEENSA_ILi256EEENSA_ILi128EEEEEENS_12float_e4m3_tENS5_IJlSB_lEEESJ_SK_NS4_8TiledMMAINS4_8MMA_AtomIJNS4_4SM904GMMA31MMA_64x256x32_F32E4M3E4M3_SS_TNILNSO_7ScaleInE1ELSQ_1EEEEEENS4_6LayoutISC_NS5_IJNSA_ILi0EEESU_SU_EEEEENS5_IJNS4_10UnderscoreESX_SX_EEEEENS4_13SM90_TMA_LOADENS4_14ComposedLayoutINS4_7SwizzleILi3ELi4ELi3EEENS4_18smem_ptr_flag_bitsILi8EEENST_INS5_IJNSA_ILi8EEESH_EEENS5_IJSH_SB_EEEEEEEvNS4_8identityES10_S1A_vS1B_EENS_8epilogue10collective6detail29Sm90TmaWarpSpecializedAdapterINS1E_15DefaultEpilogueISJ_SK_SK_NS1D_6thread17LinearCombinationISJ_Li1EffLNS1I_9ScaleType4KindE0ELNS_15FloatRoundStyleE2ESJ_EENS1_15EpilogueDefaultEEEEEvvEEEEvNT_6ParamsE,"a",@progbits
	.sectionflags	@""
	.align	4
.nv.constant0._ZN7cutlass13device_kernelINS_4gemm6kernel13GemmUniversalIN4cute5tupleIJiiiiEEENS1_10collective13CollectiveMmaINS1_37MainloopSm90TmaGmmaWarpSpecializedFP8ILi5ENS5_IJNS4_1CILi1EEESB_SB_EEENS1_32KernelTmaWarpSpecializedPingpongEEENS5_IJNSA_ILi64EEENSA_ILi256EEENSA_ILi128EEEEEENS_12float_e4m3_tENS5_IJlSB_lEEESJ_SK_NS4_8TiledMMAINS4_8MMA_AtomIJNS4_4SM904GMMA31MMA_64x256x32_F32E4M3E4M3_SS_TNILNSO_7ScaleInE1ELSQ_1EEEEEENS4_6LayoutISC_NS5_IJNSA_ILi0EEESU_SU_EEEEENS5_IJNS4_10UnderscoreESX_SX_EEEEENS4_13SM90_TMA_LOADENS4_14ComposedLayoutINS4_7SwizzleILi3ELi4ELi3EEENS4_18smem_ptr_flag_bitsILi8EEENST_INS5_IJNSA_ILi8EEESH_EEENS5_IJSH_SB_EEEEEEEvNS4_8identityES10_S1A_vS1B_EENS_8epilogue10collective6detail29Sm90TmaWarpSpecializedAdapterINS1E_15DefaultEpilogueISJ_SK_SK_NS1D_6thread17LinearCombinationISJ_Li1EffLNS1I_9ScaleType4KindE0ELNS_15FloatRoundStyleE2ESJ_EENS1_15EpilogueDefaultEEEEEvvEEEEvNT_6ParamsE:
	.zero		1664


//--------------------- SYMBOLS --------------------------

	.type		.nv.reservedSmem.offset0,@object
	.size		.nv.reservedSmem.offset0,0x4
